	.target	sm_100a

	.elftype	@"ET_EXEC"


//--------------------- .note.nv.tkinfo           --------------------------
	.section	.note.nv.tkinfo,"",@"SHT_NOTE"
	.sectionflags	@"SHF_NOTE_NV_TKINFO"
	.tkinfo
        /*0018*/ 	.word	0x00000002
        /*0030*/ 	.string	""
        /*0030*/ 	.string	"ptxas"
        /*0030*/ 	.string	"Cuda compilation tools, release 13.0, V13.0.88"
        /*0030*/ 	.string	"Build cuda_13.0.r13.0/compiler.36424714_0"
        /*0030*/ 	.string	"-arch sm_100a -m 64 "



//--------------------- .note.nv.cuinfo           --------------------------
	.section	.note.nv.cuinfo,"",@"SHT_NOTE"
	.sectionflags	@"SHF_NOTE_NV_CUINFO"
        /*0018*/ 	.short	0x0002
        /*001a*/ 	.short	0x0064
        /*001c*/ 	.short	0x0082
	.zero		2


//--------------------- .nv.info                  --------------------------
	.section	.nv.info,"",@"SHT_CUDA_INFO"
	.align	4


	//----- nvinfo : EIATTR_REGCOUNT
	.align		4
        /*0000*/ 	.byte	0x04, 0x2f
        /*0002*/ 	.short	(.L_19 - .L_18)
	.align		4
.L_18:
        /*0004*/ 	.word	index@(_ZN7cutlass13device_kernelINS_4gemm6kernel13GemmUniversalIN4cute5tupleIJiiiiEEENS1_10collective13CollectiveMmaINS1_35MainloopSm100TmaUmmaWarpSpecializedILi20ELi2ELi4ENS5_IJNS4_1CILi2EEENSA_ILi1EEESC_EEEEENS5_IJNSA_ILi256EEENSA_ILi64EEESG_EEENS_12float_e4m3_tENS5_IJlSC_lEEESI_SJ_NS4_8TiledMMAINS4_8MMA_AtomIJNS4_10MMA_TraitsINS4_25SM100_MMA_F8F6F4_2x1SM_SSEJSI_SI_fSF_SG_NS4_17integral_constantINS4_4UMMA5MajorELSQ_0EEESR_NSO_INSP_7ScaleInELSS_0EEEST_EEEEEENS4_6LayoutINS5_IJSC_SC_SC_EEENS5_IJNSA_ILi0EEESY_SY_EEEEENS5_IJNS4_10UnderscoreES11_S11_EEEEENS4_18SM100_TMA_2SM_LOADENS4_14ComposedLayoutINS4_7SwizzleILi2ELi4ELi3EEENS4_18smem_ptr_flag_bitsILi8EEENSW_INS5_IJNSA_ILi8EEESG_EEENS5_IJSG_SC_EEEEEEEvNS4_8identityES14_S1E_vS1F_EENS_8epilogue10collective18CollectiveEpilogueINS1H_23Sm100TmaWarpSpecializedILi1ELi1ELi64ELb0ELb0EEEJNS5_IJNSA_ILi128EEESG_SG_EEENS5_IJNSW_IS1M_SC_EENSW_ISG_SC_EEEEESI_SJ_SI_SJ_NS1H_6fusion15FusionCallbacksIS1L_NS1R_13LinCombEltActINS1H_6thread4ReLuESI_fSI_fLNS_15FloatRoundStyleE2EEES1N_S1Q_JEEENS4_5SM1004TMEM4LOAD26SM100_TMEM_LOAD_32dp32b64xENS4_13SM90_TMA_LOADES1E_NS4_39AutoVectorizingCopyWithAssumedAlignmentILi128EEENS4_14SM90_TMA_STOREES1E_S25_S25_EEEvvEEEEvNT_6ParamsE)
        /*0008*/ 	.word	0x000000c2


	//----- nvinfo : EIATTR_FRAME_SIZE
	.align		4
.L_19:
        /*000c*/ 	.byte	0x04, 0x11
        /*000e*/ 	.short	(.L_21 - .L_20)
	.align		4
.L_20:
        /*0010*/ 	.word	index@($__internal_2_$__cuda_sm10x_tcgen05_guardrail_trap_unallocated_columns_being_dealloced)
        /*0014*/ 	.word	0x00000000


	//----- nvinfo : EIATTR_FRAME_SIZE
	.align		4
.L_21:
        /*0018*/ 	.byte	0x04, 0x11
        /*001a*/ 	.short	(.L_23 - .L_22)
	.align		4
.L_22:
        /*001c*/ 	.word	index@($__internal_1_$__cuda_sm10x_tcgen05_guardrail_trap_phase_invalid_during_alloc)
        /*0020*/ 	.word	0x00000000


	//----- nvinfo : EIATTR_FRAME_SIZE
	.align		4
.L_23:
        /*0024*/ 	.byte	0x04, 0x11
        /*0026*/ 	.short	(.L_25 - .L_24)
	.align		4
.L_24:
        /*0028*/ 	.word	index@($__internal_0_$__cuda_sm10x_tcgen05_guardrail_trap_col_being_dealloced_not_returned_by_alloc)
        /*002c*/ 	.word	0x00000000


	//----- nvinfo : EIATTR_FRAME_SIZE
	.align		4
.L_25:
        /*0030*/ 	.byte	0x04, 0x11
        /*0032*/ 	.short	(.L_27 - .L_26)
	.align		4
.L_26:
        /*0034*/ 	.word	index@(_ZN7cutlass13device_kernelINS_4gemm6kernel13GemmUniversalIN4cute5tupleIJiiiiEEENS1_10collective13CollectiveMmaINS1_35MainloopSm100TmaUmmaWarpSpecializedILi20ELi2ELi4ENS5_IJNS4_1CILi2EEENSA_ILi1EEESC_EEEEENS5_IJNSA_ILi256EEENSA_ILi64EEESG_EEENS_12float_e4m3_tENS5_IJlSC_lEEESI_SJ_NS4_8TiledMMAINS4_8MMA_AtomIJNS4_10MMA_TraitsINS4_25SM100_MMA_F8F6F4_2x1SM_SSEJSI_SI_fSF_SG_NS4_17integral_constantINS4_4UMMA5MajorELSQ_0EEESR_NSO_INSP_7ScaleInELSS_0EEEST_EEEEEENS4_6LayoutINS5_IJSC_SC_SC_EEENS5_IJNSA_ILi0EEESY_SY_EEEEENS5_IJNS4_10UnderscoreES11_S11_EEEEENS4_18SM100_TMA_2SM_LOADENS4_14ComposedLayoutINS4_7SwizzleILi2ELi4ELi3EEENS4_18smem_ptr_flag_bitsILi8EEENSW_INS5_IJNSA_ILi8EEESG_EEENS5_IJSG_SC_EEEEEEEvNS4_8identityES14_S1E_vS1F_EENS_8epilogue10collective18CollectiveEpilogueINS1H_23Sm100TmaWarpSpecializedILi1ELi1ELi64ELb0ELb0EEEJNS5_IJNSA_ILi128EEESG_SG_EEENS5_IJNSW_IS1M_SC_EENSW_ISG_SC_EEEEESI_SJ_SI_SJ_NS1H_6fusion15FusionCallbacksIS1L_NS1R_13LinCombEltActINS1H_6thread4ReLuESI_fSI_fLNS_15FloatRoundStyleE2EEES1N_S1Q_JEEENS4_5SM1004TMEM4LOAD26SM100_TMEM_LOAD_32dp32b64xENS4_13SM90_TMA_LOADES1E_NS4_39AutoVectorizingCopyWithAssumedAlignmentILi128EEENS4_14SM90_TMA_STOREES1E_S25_S25_EEEvvEEEEvNT_6ParamsE)
        /*0038*/ 	.word	0x00000000


	//----- nvinfo : EIATTR_MIN_STACK_SIZE
	.align		4
.L_27:
        /*003c*/ 	.byte	0x04, 0x12
        /*003e*/ 	.short	(.L_29 - .L_28)
	.align		4
.L_28:
        /*0040*/ 	.word	index@(_ZN7cutlass13device_kernelINS_4gemm6kernel13GemmUniversalIN4cute5tupleIJiiiiEEENS1_10collective13CollectiveMmaINS1_35MainloopSm100TmaUmmaWarpSpecializedILi20ELi2ELi4ENS5_IJNS4_1CILi2EEENSA_ILi1EEESC_EEEEENS5_IJNSA_ILi256EEENSA_ILi64EEESG_EEENS_12float_e4m3_tENS5_IJlSC_lEEESI_SJ_NS4_8TiledMMAINS4_8MMA_AtomIJNS4_10MMA_TraitsINS4_25SM100_MMA_F8F6F4_2x1SM_SSEJSI_SI_fSF_SG_NS4_17integral_constantINS4_4UMMA5MajorELSQ_0EEESR_NSO_INSP_7ScaleInELSS_0EEEST_EEEEEENS4_6LayoutINS5_IJSC_SC_SC_EEENS5_IJNSA_ILi0EEESY_SY_EEEEENS5_IJNS4_10UnderscoreES11_S11_EEEEENS4_18SM100_TMA_2SM_LOADENS4_14ComposedLayoutINS4_7SwizzleILi2ELi4ELi3EEENS4_18smem_ptr_flag_bitsILi8EEENSW_INS5_IJNSA_ILi8EEESG_EEENS5_IJSG_SC_EEEEEEEvNS4_8identityES14_S1E_vS1F_EENS_8epilogue10collective18CollectiveEpilogueINS1H_23Sm100TmaWarpSpecializedILi1ELi1ELi64ELb0ELb0EEEJNS5_IJNSA_ILi128EEESG_SG_EEENS5_IJNSW_IS1M_SC_EENSW_ISG_SC_EEEEESI_SJ_SI_SJ_NS1H_6fusion15FusionCallbacksIS1L_NS1R_13LinCombEltActINS1H_6thread4ReLuESI_fSI_fLNS_15FloatRoundStyleE2EEES1N_S1Q_JEEENS4_5SM1004TMEM4LOAD26SM100_TMEM_LOAD_32dp32b64xENS4_13SM90_TMA_LOADES1E_NS4_39AutoVectorizingCopyWithAssumedAlignmentILi128EEENS4_14SM90_TMA_STOREES1E_S25_S25_EEEvvEEEEvNT_6ParamsE)
        /*0044*/ 	.word	0x00000000
.L_29:


//--------------------- .nv.compat                --------------------------
	.section	.nv.compat,"",@"SHT_CUDA_COMPAT_INFO"
	.align	4
        /*0000*/ 	.byte	0x02, 0x09, 0x01, 0x00, 0x02, 0x02, 0x02, 0x00, 0x02, 0x05, 0x05, 0x00, 0x03, 0x07, 0x01, 0x01
        /*0010*/ 	.byte	0x02, 0x03, 0x01, 0x00, 0x02, 0x06, 0x01, 0x00, 0x04, 0x0b, 0x08, 0x00, 0x09, 0x00, 0x00, 0x00
        /*0020*/ 	.byte	0x00, 0x00, 0x00, 0x00


//--------------------- .nv.info._ZN7cutlass13device_kernelINS_4gemm6kernel13GemmUniversalIN4cute5tupleIJiiiiEEENS1_10collective13CollectiveMmaINS1_35MainloopSm100TmaUmmaWarpSpecializedILi20ELi2ELi4ENS5_IJNS4_1CILi2EEENSA_ILi1EEESC_EEEEENS5_IJNSA_ILi256EEENSA_ILi64EEESG_EEENS_12float_e4m3_tENS5_IJlSC_lEEESI_SJ_NS4_8TiledMMAINS4_8MMA_AtomIJNS4_10MMA_TraitsINS4_25SM100_MMA_F8F6F4_2x1SM_SSEJSI_SI_fSF_SG_NS4_17integral_constantINS4_4UMMA5MajorELSQ_0EEESR_NSO_INSP_7ScaleInELSS_0EEEST_EEEEEENS4_6LayoutINS5_IJSC_SC_SC_EEENS5_IJNSA_ILi0EEESY_SY_EEEEENS5_IJNS4_10UnderscoreES11_S11_EEEEENS4_18SM100_TMA_2SM_LOADENS4_14ComposedLayoutINS4_7SwizzleILi2ELi4ELi3EEENS4_18smem_ptr_flag_bitsILi8EEENSW_INS5_IJNSA_ILi8EEESG_EEENS5_IJSG_SC_EEEEEEEvNS4_8identityES14_S1E_vS1F_EENS_8epilogue10collective18CollectiveEpilogueINS1H_23Sm100TmaWarpSpecializedILi1ELi1ELi64ELb0ELb0EEEJNS5_IJNSA_ILi128EEESG_SG_EEENS5_IJNSW_IS1M_SC_EENSW_ISG_SC_EEEEESI_SJ_SI_SJ_NS1H_6fusion15FusionCallbacksIS1L_NS1R_13LinCombEltActINS1H_6thread4ReLuESI_fSI_fLNS_15FloatRoundStyleE2EEES1N_S1Q_JEEENS4_5SM1004TMEM4LOAD26SM100_TMEM_LOAD_32dp32b64xENS4_13SM90_TMA_LOADES1E_NS4_39AutoVectorizingCopyWithAssumedAlignmentILi128EEENS4_14SM90_TMA_STOREES1E_S25_S25_EEEvvEEEEvNT_6ParamsE --------------------------
	.section	.nv.info._ZN7cutlass13device_kernelINS_4gemm6kernel13GemmUniversalIN4cute5tupleIJiiiiEEENS1_10collective13CollectiveMmaINS1_35MainloopSm100TmaUmmaWarpSpecializedILi20ELi2ELi4ENS5_IJNS4_1CILi2EEENSA_ILi1EEESC_EEEEENS5_IJNSA_ILi256EEENSA_ILi64EEESG_EEENS_12float_e4m3_tENS5_IJlSC_lEEESI_SJ_NS4_8TiledMMAINS4_8MMA_AtomIJNS4_10MMA_TraitsINS4_25SM100_MMA_F8F6F4_2x1SM_SSEJSI_SI_fSF_SG_NS4_17integral_constantINS4_4UMMA5MajorELSQ_0EEESR_NSO_INSP_7ScaleInELSS_0EEEST_EEEEEENS4_6LayoutINS5_IJSC_SC_SC_EEENS5_IJNSA_ILi0EEESY_SY_EEEEENS5_IJNS4_10UnderscoreES11_S11_EEEEENS4_18SM100_TMA_2SM_LOADENS4_14ComposedLayoutINS4_7SwizzleILi2ELi4ELi3EEENS4_18smem_ptr_flag_bitsILi8EEENSW_INS5_IJNSA_ILi8EEESG_EEENS5_IJSG_SC_EEEEEEEvNS4_8identityES14_S1E_vS1F_EENS_8epilogue10collective18CollectiveEpilogueINS1H_23Sm100TmaWarpSpecializedILi1ELi1ELi64ELb0ELb0EEEJNS5_IJNSA_ILi128EEESG_SG_EEENS5_IJNSW_IS1M_SC_EENSW_ISG_SC_EEEEESI_SJ_SI_SJ_NS1H_6fusion15FusionCallbacksIS1L_NS1R_13LinCombEltActINS1H_6thread4ReLuESI_fSI_fLNS_15FloatRoundStyleE2EEES1N_S1Q_JEEENS4_5SM1004TMEM4LOAD26SM100_TMEM_LOAD_32dp32b64xENS4_13SM90_TMA_LOADES1E_NS4_39AutoVectorizingCopyWithAssumedAlignmentILi128EEENS4_14SM90_TMA_STOREES1E_S25_S25_EEEvvEEEEvNT_6ParamsE,"",@"SHT_CUDA_INFO"
	.sectionflags	@""
	.align	4


	//----- nvinfo : EIATTR_CUDA_API_VERSION
	.align		4
        /*0000*/ 	.byte	0x04, 0x37
        /*0002*/ 	.short	(.L_31 - .L_30)
.L_30:
        /*0004*/ 	.word	0x00000082


	//----- nvinfo : EIATTR_KPARAM_INFO
	.align		4
.L_31:
        /*0008*/ 	.byte	0x04, 0x17
        /*000a*/ 	.short	(.L_33 - .L_32)
.L_32:
        /*000c*/ 	.word	0x00000000
        /*0010*/ 	.short	0x0000
        /*0012*/ 	.short	0x0000
        /*0014*/ 	.byte	0x00, 0xf0, 0x01, 0x20


	//----- nvinfo : EIATTR_AT_ENTRY_FRAGMENTS
	.align		4
.L_33:
        /*0018*/ 	.byte	0x04, 0x4f
        /*001a*/ 	.short	(.L_35 - .L_34)


	//   ....[0]....
.L_34:
        /*001c*/ 	.word	0x00000007


	//----- nvinfo : EIATTR_RESERVED_SMEM_USED
	.align		4
.L_35:
        /*0020*/ 	.byte	0x01, 0x41
	.zero		2


	//----- nvinfo : EIATTR_SPARSE_MMA_MASK
	.align		4
        /*0024*/ 	.byte	0x03, 0x50
        /*0026*/ 	.short	0x0000


	//----- nvinfo : EIATTR_TCGEN05_2CTA_USED
	.align		4
        /*0028*/ 	.byte	0x01, 0x52
	.zero		2


	//----- nvinfo : EIATTR_MAXREG_COUNT
	.align		4
        /*002c*/ 	.byte	0x03, 0x1b
        /*002e*/ 	.short	0x00ff


	//----- nvinfo : EIATTR_NUM_BARRIERS
	.align		4
        /*0030*/ 	.byte	0x02, 0x4c
        /*0032*/ 	.byte	0x07
	.zero		1


	//----- nvinfo : EIATTR_EXTERNS
	.align		4
        /*0034*/ 	.byte	0x04, 0x0f
        /*0036*/ 	.short	(.L_37 - .L_36)


	//   ....[0]....
	.align		4
.L_36:
        /*0038*/ 	.word	index@(__assertfail)


	//----- nvinfo : EIATTR_MERCURY_ISA_VERSION
	.align		4
.L_37:
        /*003c*/ 	.byte	0x03, 0x5f
        /*003e*/ 	.short	0x0101


	//----- nvinfo : EIATTR_INT_WARP_WIDE_INSTR_OFFSETS
	.align		4
        /*0040*/ 	.byte	0x04, 0x31
        /*0042*/ 	.short	(.L_39 - .L_38)


	//   ....[0]....
.L_38:
        /*0044*/ 	.word	0x00000eb0


	//   ....[1]....
        /*0048*/ 	.word	0x00000f50


	//   ....[2]....
        /*004c*/ 	.word	0x000022a0


	//   ....[3]....
        /*0050*/ 	.word	0x000049a0


	//   ....[4]....
        /*0054*/ 	.word	0x000049c0


	//   ....[5]....
        /*0058*/ 	.word	0x000049f0


	//   ....[6]....
        /*005c*/ 	.word	0x00005400


	//   ....[7]....
        /*0060*/ 	.word	0x00005520


	//----- nvinfo : EIATTR_COOP_GROUP_MASK_REGIDS
	.align		4
.L_39:
        /*0064*/ 	.byte	0x04, 0x29
        /*0066*/ 	.short	(.L_41 - .L_40)


	//   ....[0]....
.L_40:
        /*0068*/ 	.word	0xffffffff


	//   ....[1]....
        /*006c*/ 	.word	0xffffffff


	//   ....[2]....
        /*0070*/ 	.word	0xffffffff


	//   ....[3]....
        /*0074*/ 	.word	0xffffffff


	//   ....[4]....
        /*0078*/ 	.word	0xffffffff


	//   ....[5]....
        /*007c*/ 	.word	0xffffffff


	//   ....[6]....
        /*0080*/ 	.word	0xffffffff


	//   ....[7]....
        /*0084*/ 	.word	0xffffffff


	//   ....[8]....
        /*0088*/ 	.word	0xffffffff


	//   ....[9]....
        /*008c*/ 	.word	0xffffffff


	//   ....[10]....
        /*0090*/ 	.word	0xffffffff


	//   ....[11]....
        /*0094*/ 	.word	0xffffffff


	//   ....[12]....
        /*0098*/ 	.word	0xffffffff


	//   ....[13]....
        /*009c*/ 	.word	0xffffffff


	//----- nvinfo : EIATTR_COOP_GROUP_INSTR_OFFSETS
	.align		4
.L_41:
        /*00a0*/ 	.byte	0x04, 0x28
        /*00a2*/ 	.short	(.L_43 - .L_42)


	//   ....[0]....
.L_42:
        /*00a4*/ 	.word	0x000000c0


	//   ....[1]....
        /*00a8*/ 	.word	0x000004d0


	//   ....[2]....
        /*00ac*/ 	.word	0x00000880


	//   ....[3]....
        /*00b0*/ 	.word	0x000009b0


	//   ....[4]....
        /*00b4*/ 	.word	0x00000aa0


	//   ....[5]....
        /*00b8*/ 	.word	0x00000c00


	//   ....[6]....
        /*00bc*/ 	.word	0x00000d90


	//   ....[7]....
        /*00c0*/ 	.word	0x00000fd0


	//   ....[8]....
        /*00c4*/ 	.word	0x00002180


	//   ....[9]....
        /*00c8*/ 	.word	0x00003860


	//   ....[10]....
        /*00cc*/ 	.word	0x00003d30


	//   ....[11]....
        /*00d0*/ 	.word	0x00003d60


	//   ....[12]....
        /*00d4*/ 	.word	0x000048a0


	//   ....[13]....
        /*00d8*/ 	.word	0x00004ab0


	//----- nvinfo : EIATTR_VRC_CTA_INIT_COUNT
	.align		4
.L_43:
        /*00dc*/ 	.byte	0x02, 0x4a
        /*00de*/ 	.byte	0x80
	.zero		1


	//----- nvinfo : EIATTR_SYSCALL_OFFSETS
	.align		4
        /*00e0*/ 	.byte	0x04, 0x46
        /*00e2*/ 	.short	(.L_45 - .L_44)


	//   ....[0]....
.L_44:
        /*00e4*/ 	.word	0x00005ee0


	//   ....[1]....
        /*00e8*/ 	.word	0x00006020


	//   ....[2]....
        /*00ec*/ 	.word	0x00006800


	//----- nvinfo : EIATTR_MBARRIER_INSTR_OFFSETS
	.align		4
.L_45:
        /*00f0*/ 	.byte	0x04, 0x39
        /*00f2*/ 	.short	(.L_47 - .L_46)


	//   ....[0]....
.L_46:
        /*00f4*/ 	.word	0x000005e0
        /*00f8*/ 	.word	0x000000ff
        /*00fc*/ 	.word	0x00000000
        /*0100*/ 	.short	0x0100
        /*0102*/ 	.byte	0x08
	.zero		1


	//   ....[1]....
        /*0104*/ 	.word	0x000005f0
        /*0108*/ 	.word	0x000000ff
        /*010c*/ 	.word	0x000000a0
        /*0110*/ 	.short	0x0100
        /*0112*/ 	.byte	0x08
	.zero		1


	//   ....[2]....
        /*0114*/ 	.word	0x00000600
        /*0118*/ 	.word	0x000000ff
        /*011c*/ 	.word	0x00000008
        /*0120*/ 	.short	0x0100
        /*0122*/ 	.byte	0x08
	.zero		1


	//   ....[3]....
        /*0124*/ 	.word	0x00000610
        /*0128*/ 	.word	0x000000ff
        /*012c*/ 	.word	0x000000a8
        /*0130*/ 	.short	0x0100
        /*0132*/ 	.byte	0x08
	.zero		1


	//   ....[4]....
        /*0134*/ 	.word	0x00000620
        /*0138*/ 	.word	0x000000ff
        /*013c*/ 	.word	0x00000010
        /*0140*/ 	.short	0x0100
        /*0142*/ 	.byte	0x08
	.zero		1


	//   ....[5]....
        /*0144*/ 	.word	0x00000630
        /*0148*/ 	.word	0x000000ff
        /*014c*/ 	.word	0x000000b0
        /*0150*/ 	.short	0x0100
        /*0152*/ 	.byte	0x08
	.zero		1


	//   ....[6]....
        /*0154*/ 	.word	0x00000640
        /*0158*/ 	.word	0x000000ff
        /*015c*/ 	.word	0x00000018
        /*0160*/ 	.short	0x0100
        /*0162*/ 	.byte	0x08
	.zero		1


	//   ....[7]....
        /*0164*/ 	.word	0x00000650
        /*0168*/ 	.word	0x000000ff
        /*016c*/ 	.word	0x000000b8
        /*0170*/ 	.short	0x0100
        /*0172*/ 	.byte	0x08
	.zero		1


	//   ....[8]....
        /*0174*/ 	.word	0x00000660
        /*0178*/ 	.word	0x000000ff
        /*017c*/ 	.word	0x00000020
        /*0180*/ 	.short	0x0100
        /*0182*/ 	.byte	0x08
	.zero		1


	//   ....[9]....
        /*0184*/ 	.word	0x00000670
        /*0188*/ 	.word	0x000000ff
        /*018c*/ 	.word	0x000000c0
        /*0190*/ 	.short	0x0100
        /*0192*/ 	.byte	0x08
	.zero		1


	//   ....[10]....
        /*0194*/ 	.word	0x00000680
        /*0198*/ 	.word	0x000000ff
        /*019c*/ 	.word	0x00000028
        /*01a0*/ 	.short	0x0100
        /*01a2*/ 	.byte	0x08
	.zero		1


	//   ....[11]....
        /*01a4*/ 	.word	0x00000690
        /*01a8*/ 	.word	0x000000ff
        /*01ac*/ 	.word	0x000000c8
        /*01b0*/ 	.short	0x0100
        /*01b2*/ 	.byte	0x08
	.zero		1


	//   ....[12]....
        /*01b4*/ 	.word	0x000006a0
        /*01b8*/ 	.word	0x000000ff
        /*01bc*/ 	.word	0x00000030
        /*01c0*/ 	.short	0x0100
        /*01c2*/ 	.byte	0x08
	.zero		1


	//   ....[13]....
        /*01c4*/ 	.word	0x000006b0
        /*01c8*/ 	.word	0x000000ff
        /*01cc*/ 	.word	0x000000d0
        /*01d0*/ 	.short	0x0100
        /*01d2*/ 	.byte	0x08
	.zero		1


	//   ....[14]....
        /*01d4*/ 	.word	0x000006c0
        /*01d8*/ 	.word	0x000000ff
        /*01dc*/ 	.word	0x00000038
        /*01e0*/ 	.short	0x0100
        /*01e2*/ 	.byte	0x08
	.zero		1


	//   ....[15]....
        /*01e4*/ 	.word	0x000006d0
        /*01e8*/ 	.word	0x000000ff
        /*01ec*/ 	.word	0x000000d8
        /*01f0*/ 	.short	0x0100
        /*01f2*/ 	.byte	0x08
	.zero		1


	//   ....[16]....
        /*01f4*/ 	.word	0x000006e0
        /*01f8*/ 	.word	0x000000ff
        /*01fc*/ 	.word	0x00000040
        /*0200*/ 	.short	0x0100
        /*0202*/ 	.byte	0x08
	.zero		1


	//   ....[17]....
        /*0204*/ 	.word	0x000006f0
        /*0208*/ 	.word	0x000000ff
        /*020c*/ 	.word	0x000000e0
        /*0210*/ 	.short	0x0100
        /*0212*/ 	.byte	0x08
	.zero		1


	//   ....[18]....
        /*0214*/ 	.word	0x00000700
        /*0218*/ 	.word	0x000000ff
        /*021c*/ 	.word	0x00000048
        /*0220*/ 	.short	0x0100
        /*0222*/ 	.byte	0x08
	.zero		1


	//   ....[19]....
        /*0224*/ 	.word	0x00000710
        /*0228*/ 	.word	0x000000ff
        /*022c*/ 	.word	0x000000e8
        /*0230*/ 	.short	0x0100
        /*0232*/ 	.byte	0x08
	.zero		1


	//   ....[20]....
        /*0234*/ 	.word	0x00000720
        /*0238*/ 	.word	0x000000ff
        /*023c*/ 	.word	0x00000050
        /*0240*/ 	.short	0x0100
        /*0242*/ 	.byte	0x08
	.zero		1


	//   ....[21]....
        /*0244*/ 	.word	0x00000730
        /*0248*/ 	.word	0x000000ff
        /*024c*/ 	.word	0x000000f0
        /*0250*/ 	.short	0x0100
        /*0252*/ 	.byte	0x08
	.zero		1


	//   ....[22]....
        /*0254*/ 	.word	0x00000740
        /*0258*/ 	.word	0x000000ff
        /*025c*/ 	.word	0x00000058
        /*0260*/ 	.short	0x0100
        /*0262*/ 	.byte	0x08
	.zero		1


	//   ....[23]....
        /*0264*/ 	.word	0x00000750
        /*0268*/ 	.word	0x000000ff
        /*026c*/ 	.word	0x000000f8
        /*0270*/ 	.short	0x0100
        /*0272*/ 	.byte	0x08
	.zero		1


	//   ....[24]....
        /*0274*/ 	.word	0x00000760
        /*0278*/ 	.word	0x000000ff
        /*027c*/ 	.word	0x00000060
        /*0280*/ 	.short	0x0100
        /*0282*/ 	.byte	0x08
	.zero		1


	//   ....[25]....
        /*0284*/ 	.word	0x00000770
        /*0288*/ 	.word	0x000000ff
        /*028c*/ 	.word	0x00000100
        /*0290*/ 	.short	0x0100
        /*0292*/ 	.byte	0x08
	.zero		1


	//   ....[26]....
        /*0294*/ 	.word	0x00000780
        /*0298*/ 	.word	0x000000ff
        /*029c*/ 	.word	0x00000068
        /*02a0*/ 	.short	0x0100
        /*02a2*/ 	.byte	0x08
	.zero		1


	//   ....[27]....
        /*02a4*/ 	.word	0x00000790
        /*02a8*/ 	.word	0x000000ff
        /*02ac*/ 	.word	0x00000108
        /*02b0*/ 	.short	0x0100
        /*02b2*/ 	.byte	0x08
	.zero		1


	//   ....[28]....
        /*02b4*/ 	.word	0x000007a0
        /*02b8*/ 	.word	0x000000ff
        /*02bc*/ 	.word	0x00000070
        /*02c0*/ 	.short	0x0100
        /*02c2*/ 	.byte	0x08
	.zero		1


	//   ....[29]....
        /*02c4*/ 	.word	0x000007b0
        /*02c8*/ 	.word	0x000000ff
        /*02cc*/ 	.word	0x00000110
        /*02d0*/ 	.short	0x0100
        /*02d2*/ 	.byte	0x08
	.zero		1


	//   ....[30]....
        /*02d4*/ 	.word	0x000007c0
        /*02d8*/ 	.word	0x000000ff
        /*02dc*/ 	.word	0x00000078
        /*02e0*/ 	.short	0x0100
        /*02e2*/ 	.byte	0x08
	.zero		1


	//   ....[31]....
        /*02e4*/ 	.word	0x000007d0
        /*02e8*/ 	.word	0x000000ff
        /*02ec*/ 	.word	0x00000118
        /*02f0*/ 	.short	0x0100
        /*02f2*/ 	.byte	0x08
	.zero		1


	//   ....[32]....
        /*02f4*/ 	.word	0x000007e0
        /*02f8*/ 	.word	0x000000ff
        /*02fc*/ 	.word	0x00000080
        /*0300*/ 	.short	0x0100
        /*0302*/ 	.byte	0x08
	.zero		1


	//   ....[33]....
        /*0304*/ 	.word	0x000007f0
        /*0308*/ 	.word	0x000000ff
        /*030c*/ 	.word	0x00000120
        /*0310*/ 	.short	0x0100
        /*0312*/ 	.byte	0x08
	.zero		1


	//   ....[34]....
        /*0314*/ 	.word	0x00000800
        /*0318*/ 	.word	0x000000ff
        /*031c*/ 	.word	0x00000088
        /*0320*/ 	.short	0x0100
        /*0322*/ 	.byte	0x08
	.zero		1


	//   ....[35]....
        /*0324*/ 	.word	0x00000810
        /*0328*/ 	.word	0x000000ff
        /*032c*/ 	.word	0x00000128
        /*0330*/ 	.short	0x0100
        /*0332*/ 	.byte	0x08
	.zero		1


	//   ....[36]....
        /*0334*/ 	.word	0x00000820
        /*0338*/ 	.word	0x000000ff
        /*033c*/ 	.word	0x00000090
        /*0340*/ 	.short	0x0100
        /*0342*/ 	.byte	0x08
	.zero		1


	//   ....[37]....
        /*0344*/ 	.word	0x00000830
        /*0348*/ 	.word	0x000000ff
        /*034c*/ 	.word	0x00000130
        /*0350*/ 	.short	0x0100
        /*0352*/ 	.byte	0x08
	.zero		1


	//   ....[38]....
        /*0354*/ 	.word	0x00000840
        /*0358*/ 	.word	0x000000ff
        /*035c*/ 	.word	0x00000098
        /*0360*/ 	.short	0x0100
        /*0362*/ 	.byte	0x08
	.zero		1


	//   ....[39]....
        /*0364*/ 	.word	0x00000850
        /*0368*/ 	.word	0x000000ff
        /*036c*/ 	.word	0x00000138
        /*0370*/ 	.short	0x0100
        /*0372*/ 	.byte	0x08
	.zero		1


	//   ....[40]....
        /*0374*/ 	.word	0x00000980
        /*0378*/ 	.word	0x000000ff
        /*037c*/ 	.word	0x00000140
        /*0380*/ 	.short	0x0100
        /*0382*/ 	.byte	0x09
	.zero		1


	//   ....[41]....
        /*0384*/ 	.word	0x00000990
        /*0388*/ 	.word	0x000000ff
        /*038c*/ 	.word	0x00000148
        /*0390*/ 	.short	0x0100
        /*0392*/ 	.byte	0x09
	.zero		1


	//   ....[42]....
        /*0394*/ 	.word	0x00000a70
        /*0398*/ 	.word	0x000000ff
        /*039c*/ 	.word	0x00000150
        /*03a0*/ 	.short	0x0100
        /*03a2*/ 	.byte	0x08
	.zero		1


	//   ....[43]....
        /*03a4*/ 	.word	0x00000a80
        /*03a8*/ 	.word	0x000000ff
        /*03ac*/ 	.word	0x00000158
        /*03b0*/ 	.short	0x0100
        /*03b2*/ 	.byte	0x08
	.zero		1


	//   ....[44]....
        /*03b4*/ 	.word	0x00000bb0
        /*03b8*/ 	.word	0x000000ff
        /*03bc*/ 	.word	0x00000160
        /*03c0*/ 	.short	0x0100
        /*03c2*/ 	.byte	0x08
	.zero		1


	//   ....[45]....
        /*03c4*/ 	.word	0x00000bc0
        /*03c8*/ 	.word	0x000000ff
        /*03cc*/ 	.word	0x00000170
        /*03d0*/ 	.short	0x0100
        /*03d2*/ 	.byte	0x08
	.zero		1


	//   ....[46]....
        /*03d4*/ 	.word	0x00000bd0
        /*03d8*/ 	.word	0x000000ff
        /*03dc*/ 	.word	0x00000168
        /*03e0*/ 	.short	0x0100
        /*03e2*/ 	.byte	0x08
	.zero		1


	//   ....[47]....
        /*03e4*/ 	.word	0x00000be0
        /*03e8*/ 	.word	0x000000ff
        /*03ec*/ 	.word	0x00000178
        /*03f0*/ 	.short	0x0100
        /*03f2*/ 	.byte	0x08
	.zero		1


	//   ....[48]....
        /*03f4*/ 	.word	0x00000d00
        /*03f8*/ 	.word	0x000000ff
        /*03fc*/ 	.word	0x00000180
        /*0400*/ 	.short	0x0100
        /*0402*/ 	.byte	0x09
	.zero		1


	//   ....[49]....
        /*0404*/ 	.word	0x00000d10
        /*0408*/ 	.word	0x000000ff
        /*040c*/ 	.word	0x000001a0
        /*0410*/ 	.short	0x0100
        /*0412*/ 	.byte	0x09
	.zero		1


	//   ....[50]....
        /*0414*/ 	.word	0x00000d20
        /*0418*/ 	.word	0x000000ff
        /*041c*/ 	.word	0x00000188
        /*0420*/ 	.short	0x0100
        /*0422*/ 	.byte	0x09
	.zero		1


	//   ....[51]....
        /*0424*/ 	.word	0x00000d30
        /*0428*/ 	.word	0x000000ff
        /*042c*/ 	.word	0x000001a8
        /*0430*/ 	.short	0x0100
        /*0432*/ 	.byte	0x09
	.zero		1


	//   ....[52]....
        /*0434*/ 	.word	0x00000d40
        /*0438*/ 	.word	0x000000ff
        /*043c*/ 	.word	0x00000190
        /*0440*/ 	.short	0x0100
        /*0442*/ 	.byte	0x09
	.zero		1


	//   ....[53]....
        /*0444*/ 	.word	0x00000d50
        /*0448*/ 	.word	0x000000ff
        /*044c*/ 	.word	0x000001b0
        /*0450*/ 	.short	0x0100
        /*0452*/ 	.byte	0x09
	.zero		1


	//   ....[54]....
        /*0454*/ 	.word	0x00000d60
        /*0458*/ 	.word	0x000000ff
        /*045c*/ 	.word	0x00000198
        /*0460*/ 	.short	0x0100
        /*0462*/ 	.byte	0x09
	.zero		1


	//   ....[55]....
        /*0464*/ 	.word	0x00000d70
        /*0468*/ 	.word	0x000000ff
        /*046c*/ 	.word	0x000001b8
        /*0470*/ 	.short	0x0100
        /*0472*/ 	.byte	0x09
	.zero		1


	//   ....[56]....
        /*0474*/ 	.word	0x00000e60
        /*0478*/ 	.word	0x000000ff
        /*047c*/ 	.word	0x000001c0
        /*0480*/ 	.short	0x0100
        /*0482*/ 	.byte	0x08
	.zero		1


	//   ....[57]....
        /*0484*/ 	.word	0x00000e70
        /*0488*/ 	.word	0x000000ff
        /*048c*/ 	.word	0x000001d0
        /*0490*/ 	.short	0x0100
        /*0492*/ 	.byte	0x08
	.zero		1


	//   ....[58]....
        /*0494*/ 	.word	0x00000e80
        /*0498*/ 	.word	0x000000ff
        /*049c*/ 	.word	0x000001c8
        /*04a0*/ 	.short	0x0100
        /*04a2*/ 	.byte	0x08
	.zero		1


	//   ....[59]....
        /*04a4*/ 	.word	0x00000e90
        /*04a8*/ 	.word	0x000000ff
        /*04ac*/ 	.word	0x000001d8
        /*04b0*/ 	.short	0x0100
        /*04b2*/ 	.byte	0x08
	.zero		1


	//   ....[60]....
        /*04b4*/ 	.word	0x00000f80
        /*04b8*/ 	.word	0x000000ff
        /*04bc*/ 	.word	0x000001e0
        /*04c0*/ 	.short	0x0100
        /*04c2*/ 	.byte	0x06
	.zero		1


	//   ....[61]....
        /*04c4*/ 	.word	0x00001970
        /*04c8*/ 	.word	0x00000003
        /*04cc*/ 	.word	0x000001d0
        /*04d0*/ 	.short	0x010a
        /*04d2*/ 	.byte	0xff
	.zero		1


	//   ....[62]....
        /*04d4*/ 	.word	0x000019a0
        /*04d8*/ 	.word	0x00000003
        /*04dc*/ 	.word	0x000001c0
        /*04e0*/ 	.short	0x0101
        /*04e2*/ 	.byte	0xff
	.zero		1


	//   ....[63]....
        /*04e4*/ 	.word	0x00001aa0
        /*04e8*/ 	.word	0x000000ff
        /*04ec*/ 	.word	0x000000a0
        /*04f0*/ 	.short	0x010a
        /*04f2*/ 	.byte	0x08
	.zero		1


	//   ....[64]....
        /*04f4*/ 	.word	0x00001b70
        /*04f8*/ 	.word	0x000000ff
        /*04fc*/ 	.word	0x000000a0
        /*0500*/ 	.short	0x010a
        /*0502*/ 	.byte	0x21
	.zero		1


	//   ....[65]....
        /*0504*/ 	.word	0x00001d20
        /*0508*/ 	.word	0x000000ff
        /*050c*/ 	.word	0x000000a0
        /*0510*/ 	.short	0x010a
        /*0512*/ 	.byte	0x08
	.zero		1


	//   ....[66]....
        /*0514*/ 	.word	0x00001e40
        /*0518*/ 	.word	0x000000ff
        /*051c*/ 	.word	0x00000158
        /*0520*/ 	.short	0x0101
        /*0522*/ 	.byte	0x04
	.zero		1


	//   ....[67]....
        /*0524*/ 	.word	0x00001e50
        /*0528*/ 	.word	0x000000ff
        /*052c*/ 	.word	0x000000a0
        /*0530*/ 	.short	0x010a
        /*0532*/ 	.byte	0x08
	.zero		1


	//   ....[68]....
        /*0534*/ 	.word	0x00001ed0
        /*0538*/ 	.word	0x000000ff
        /*053c*/ 	.word	0x000000a0
        /*0540*/ 	.short	0x010a
        /*0542*/ 	.byte	0x11
	.zero		1


	//   ....[69]....
        /*0544*/ 	.word	0x00002060
        /*0548*/ 	.word	0x000000ff
        /*054c*/ 	.word	0x000000a0
        /*0550*/ 	.short	0x010a
        /*0552*/ 	.byte	0x08
	.zero		1


	//   ....[70]....
        /*0554*/ 	.word	0x000021b0
        /*0558*/ 	.word	0x00000002
        /*055c*/ 	.word	0x00000160
        /*0560*/ 	.short	0x010a
        /*0562*/ 	.byte	0xff
	.zero		1


	//   ....[71]....
        /*0564*/ 	.word	0x00002270
        /*0568*/ 	.word	0x00000002
        /*056c*/ 	.word	0x00000000
        /*0570*/ 	.short	0x0101
        /*0572*/ 	.byte	0xff
	.zero		1


	//   ....[72]....
        /*0574*/ 	.word	0x000027d0
        /*0578*/ 	.word	0x000000ff
        /*057c*/ 	.word	0x00000000
        /*0580*/ 	.short	0x010a
        /*0582*/ 	.byte	0x05
	.zero		1


	//   ....[73]....
        /*0584*/ 	.word	0x00002860
        /*0588*/ 	.word	0x000000ff
        /*058c*/ 	.word	0x00000000
        /*0590*/ 	.short	0x010a
        /*0592*/ 	.byte	0x05
	.zero		1


	//   ....[74]....
        /*0594*/ 	.word	0x000028f0
        /*0598*/ 	.word	0x000000ff
        /*059c*/ 	.word	0x00000000
        /*05a0*/ 	.short	0x010a
        /*05a2*/ 	.byte	0x05
	.zero		1


	//   ....[75]....
        /*05a4*/ 	.word	0x00002980
        /*05a8*/ 	.word	0x000000ff
        /*05ac*/ 	.word	0x00000000
        /*05b0*/ 	.short	0x010a
        /*05b2*/ 	.byte	0x05
	.zero		1


	//   ....[76]....
        /*05b4*/ 	.word	0x00002a10
        /*05b8*/ 	.word	0x000000ff
        /*05bc*/ 	.word	0x00000000
        /*05c0*/ 	.short	0x010a
        /*05c2*/ 	.byte	0x05
	.zero		1


	//   ....[77]....
        /*05c4*/ 	.word	0x00002aa0
        /*05c8*/ 	.word	0x000000ff
        /*05cc*/ 	.word	0x00000000
        /*05d0*/ 	.short	0x010a
        /*05d2*/ 	.byte	0x05
	.zero		1


	//   ....[78]....
        /*05d4*/ 	.word	0x00002b30
        /*05d8*/ 	.word	0x000000ff
        /*05dc*/ 	.word	0x00000000
        /*05e0*/ 	.short	0x010a
        /*05e2*/ 	.byte	0x05
	.zero		1


	//   ....[79]....
        /*05e4*/ 	.word	0x00002bc0
        /*05e8*/ 	.word	0x000000ff
        /*05ec*/ 	.word	0x00000000
        /*05f0*/ 	.short	0x010a
        /*05f2*/ 	.byte	0x05
	.zero		1


	//   ....[80]....
        /*05f4*/ 	.word	0x00002c50
        /*05f8*/ 	.word	0x000000ff
        /*05fc*/ 	.word	0x00000000
        /*0600*/ 	.short	0x010a
        /*0602*/ 	.byte	0x05
	.zero		1


	//   ....[81]....
        /*0604*/ 	.word	0x00002ce0
        /*0608*/ 	.word	0x000000ff
        /*060c*/ 	.word	0x00000000
        /*0610*/ 	.short	0x010a
        /*0612*/ 	.byte	0x05
	.zero		1


	//   ....[82]....
        /*0614*/ 	.word	0x00002d70
        /*0618*/ 	.word	0x000000ff
        /*061c*/ 	.word	0x00000000
        /*0620*/ 	.short	0x010a
        /*0622*/ 	.byte	0x05
	.zero		1


	//   ....[83]....
        /*0624*/ 	.word	0x00002e00
        /*0628*/ 	.word	0x000000ff
        /*062c*/ 	.word	0x00000000
        /*0630*/ 	.short	0x010a
        /*0632*/ 	.byte	0x05
	.zero		1


	//   ....[84]....
        /*0634*/ 	.word	0x00002e90
        /*0638*/ 	.word	0x000000ff
        /*063c*/ 	.word	0x00000000
        /*0640*/ 	.short	0x010a
        /*0642*/ 	.byte	0x05
	.zero		1


	//   ....[85]....
        /*0644*/ 	.word	0x00002f20
        /*0648*/ 	.word	0x000000ff
        /*064c*/ 	.word	0x00000000
        /*0650*/ 	.short	0x010a
        /*0652*/ 	.byte	0x05
	.zero		1


	//   ....[86]....
        /*0654*/ 	.word	0x00002fb0
        /*0658*/ 	.word	0x000000ff
        /*065c*/ 	.word	0x00000000
        /*0660*/ 	.short	0x010a
        /*0662*/ 	.byte	0x05
	.zero		1


	//   ....[87]....
        /*0664*/ 	.word	0x00003040
        /*0668*/ 	.word	0x000000ff
        /*066c*/ 	.word	0x00000000
        /*0670*/ 	.short	0x010a
        /*0672*/ 	.byte	0x05
	.zero		1


	//   ....[88]....
        /*0674*/ 	.word	0x000030d0
        /*0678*/ 	.word	0x000000ff
        /*067c*/ 	.word	0x00000000
        /*0680*/ 	.short	0x010a
        /*0682*/ 	.byte	0x05
	.zero		1


	//   ....[89]....
        /*0684*/ 	.word	0x00003160
        /*0688*/ 	.word	0x000000ff
        /*068c*/ 	.word	0x00000000
        /*0690*/ 	.short	0x010a
        /*0692*/ 	.byte	0x05
	.zero		1


	//   ....[90]....
        /*0694*/ 	.word	0x000031f0
        /*0698*/ 	.word	0x000000ff
        /*069c*/ 	.word	0x00000000
        /*06a0*/ 	.short	0x010a
        /*06a2*/ 	.byte	0x05
	.zero		1


	//   ....[91]....
        /*06a4*/ 	.word	0x00003290
        /*06a8*/ 	.word	0x00000000
        /*06ac*/ 	.word	0x00000000
        /*06b0*/ 	.short	0x010a
        /*06b2*/ 	.byte	0xff
	.zero		1


	//   ....[92]....
        /*06b4*/ 	.word	0x000033c0
        /*06b8*/ 	.word	0x00000000
        /*06bc*/ 	.word	0x000001c0
        /*06c0*/ 	.short	0x010a
        /*06c2*/ 	.byte	0xff
	.zero		1


	//   ....[93]....
        /*06c4*/ 	.word	0x00003430
        /*06c8*/ 	.word	0x00000004
        /*06cc*/ 	.word	0x00000000
        /*06d0*/ 	.short	0x0101
        /*06d2*/ 	.byte	0xff
	.zero		1


	//   ....[94]....
        /*06d4*/ 	.word	0x00003450
        /*06d8*/ 	.word	0x000000ff
        /*06dc*/ 	.word	0x00000170
        /*06e0*/ 	.short	0x010a
        /*06e2*/ 	.byte	0x05
	.zero		1


	//   ....[95]....
        /*06e4*/ 	.word	0x00003570
        /*06e8*/ 	.word	0x00000000
        /*06ec*/ 	.word	0x00000160
        /*06f0*/ 	.short	0x010a
        /*06f2*/ 	.byte	0xff
	.zero		1


	//   ....[96]....
        /*06f4*/ 	.word	0x00003670
        /*06f8*/ 	.word	0x00000000
        /*06fc*/ 	.word	0x00000000
        /*0700*/ 	.short	0x0101
        /*0702*/ 	.byte	0xff
	.zero		1


	//   ....[97]....
        /*0704*/ 	.word	0x00003700
        /*0708*/ 	.word	0x000000ff
        /*070c*/ 	.word	0x00000170
        /*0710*/ 	.short	0x0106
        /*0712*/ 	.byte	0x05
	.zero		1


	//   ....[98]....
        /*0714*/ 	.word	0x00003720
        /*0718*/ 	.word	0x000000ff
        /*071c*/ 	.word	0x00000170
        /*0720*/ 	.short	0x010a
        /*0722*/ 	.byte	0x05
	.zero		1


	//   ....[99]....
        /*0724*/ 	.word	0x000037b0
        /*0728*/ 	.word	0x000000ff
        /*072c*/ 	.word	0x00000170
        /*0730*/ 	.short	0x0106
        /*0732*/ 	.byte	0x04
	.zero		1


	//   ....[100]....
        /*0734*/ 	.word	0x000037f0
        /*0738*/ 	.word	0x00000000
        /*073c*/ 	.word	0x00000170
        /*0740*/ 	.short	0x010a
        /*0742*/ 	.byte	0xff
	.zero		1


	//   ....[101]....
        /*0744*/ 	.word	0x00003a30
        /*0748*/ 	.word	0x000000ff
        /*074c*/ 	.word	0x00000008
        /*0750*/ 	.short	0x010a
        /*0752*/ 	.byte	0x06
	.zero		1


	//   ....[102]....
        /*0754*/ 	.word	0x00003a50
        /*0758*/ 	.word	0x000000ff
        /*075c*/ 	.word	0x00000008
        /*0760*/ 	.short	0x010a
        /*0762*/ 	.byte	0x06
	.zero		1


	//   ....[103]....
        /*0764*/ 	.word	0x00003be0
        /*0768*/ 	.word	0x000000ff
        /*076c*/ 	.word	0x00000008
        /*0770*/ 	.short	0x010a
        /*0772*/ 	.byte	0x06
	.zero		1


	//   ....[104]....
        /*0774*/ 	.word	0x00003c00
        /*0778*/ 	.word	0x000000ff
        /*077c*/ 	.word	0x00000008
        /*0780*/ 	.short	0x010a
        /*0782*/ 	.byte	0x06
	.zero		1


	//   ....[105]....
        /*0784*/ 	.word	0x00003cc0
        /*0788*/ 	.word	0x000000ff
        /*078c*/ 	.word	0x00000000
        /*0790*/ 	.short	0x0101
        /*0792*/ 	.byte	0x07
	.zero		1


	//   ....[106]....
        /*0794*/ 	.word	0x00003fc0
        /*0798*/ 	.word	0x00000000
        /*079c*/ 	.word	0x00000160
        /*07a0*/ 	.short	0x010a
        /*07a2*/ 	.byte	0xff
	.zero		1


	//   ....[107]....
        /*07a4*/ 	.word	0x00004080
        /*07a8*/ 	.word	0x00000000
        /*07ac*/ 	.word	0x00000000
        /*07b0*/ 	.short	0x0101
        /*07b2*/ 	.byte	0xff
	.zero		1


	//   ....[108]....
        /*07b4*/ 	.word	0x00004140
        /*07b8*/ 	.word	0x000000ff
        /*07bc*/ 	.word	0x00000000
        /*07c0*/ 	.short	0x010a
        /*07c2*/ 	.byte	0x06
	.zero		1


	//   ....[109]....
        /*07c4*/ 	.word	0x00004150
        /*07c8*/ 	.word	0x000000ff
        /*07cc*/ 	.word	0x000001a0
        /*07d0*/ 	.short	0x010a
        /*07d2*/ 	.byte	0x0a
	.zero		1


	//   ....[110]....
        /*07d4*/ 	.word	0x00004200
        /*07d8*/ 	.word	0x000000ff
        /*07dc*/ 	.word	0x00000000
        /*07e0*/ 	.short	0x010a
        /*07e2*/ 	.byte	0x09
	.zero		1


	//   ....[111]....
        /*07e4*/ 	.word	0x00004340
        /*07e8*/ 	.word	0x000000ff
        /*07ec*/ 	.word	0x00000000
        /*07f0*/ 	.short	0x010a
        /*07f2*/ 	.byte	0x06
	.zero		1


	//   ....[112]....
        /*07f4*/ 	.word	0x00004590
        /*07f8*/ 	.word	0x000000ff
        /*07fc*/ 	.word	0x00000000
        /*0800*/ 	.short	0x010a
        /*0802*/ 	.byte	0x07
	.zero		1


	//   ....[113]....
        /*0804*/ 	.word	0x00004620
        /*0808*/ 	.word	0x000000ff
        /*080c*/ 	.word	0x00000000
        /*0810*/ 	.short	0x010a
        /*0812*/ 	.byte	0x07
	.zero		1


	//   ....[114]....
        /*0814*/ 	.word	0x000046b0
        /*0818*/ 	.word	0x000000ff
        /*081c*/ 	.word	0x00000000
        /*0820*/ 	.short	0x010a
        /*0822*/ 	.byte	0x07
	.zero		1


	//   ....[115]....
        /*0824*/ 	.word	0x00004750
        /*0828*/ 	.word	0x00000000
        /*082c*/ 	.word	0x00000000
        /*0830*/ 	.short	0x010a
        /*0832*/ 	.byte	0xff
	.zero		1


	//   ....[116]....
        /*0834*/ 	.word	0x00004790
        /*0838*/ 	.word	0x00000000
        /*083c*/ 	.word	0x00000000
        /*0840*/ 	.short	0x010a
        /*0842*/ 	.byte	0xff
	.zero		1


	//   ....[117]....
        /*0844*/ 	.word	0x00004800
        /*0848*/ 	.word	0x000000ff
        /*084c*/ 	.word	0x00000000
        /*0850*/ 	.short	0x0101
        /*0852*/ 	.byte	0x05
	.zero		1


	//   ....[118]....
        /*0854*/ 	.word	0x00004840
        /*0858*/ 	.word	0x000000ff
        /*085c*/ 	.word	0x000001e0
        /*0860*/ 	.short	0x010a
        /*0862*/ 	.byte	0x08
	.zero		1


	//   ....[119]....
        /*0864*/ 	.word	0x00004890
        /*0868*/ 	.word	0x000000ff
        /*086c*/ 	.word	0x00000000
        /*0870*/ 	.short	0x0101
        /*0872*/ 	.byte	0x05
	.zero		1


	//   ....[120]....
        /*0874*/ 	.word	0x00004ca0
        /*0878*/ 	.word	0x00000000
        /*087c*/ 	.word	0x00000160
        /*0880*/ 	.short	0x010a
        /*0882*/ 	.byte	0xff
	.zero		1


	//   ....[121]....
        /*0884*/ 	.word	0x00004d90
        /*0888*/ 	.word	0x00000000
        /*088c*/ 	.word	0x00000000
        /*0890*/ 	.short	0x0101
        /*0892*/ 	.byte	0xff
	.zero		1


	//   ....[122]....
        /*0894*/ 	.word	0x000050b0
        /*0898*/ 	.word	0x000000ff
        /*089c*/ 	.word	0x00000158
        /*08a0*/ 	.short	0x010a
        /*08a2*/ 	.byte	0x06
	.zero		1


	//   ....[123]....
        /*08a4*/ 	.word	0x00005230
        /*08a8*/ 	.word	0x000000ff
        /*08ac*/ 	.word	0x00000148
        /*08b0*/ 	.short	0x010a
        /*08b2*/ 	.byte	0x06
	.zero		1


	//   ....[124]....
        /*08b4*/ 	.word	0x00005560
        /*08b8*/ 	.word	0x000000ff
        /*08bc*/ 	.word	0x00000140
        /*08c0*/ 	.short	0x010b
        /*08c2*/ 	.byte	0x06
	.zero		1


	//   ....[125]....
        /*08c4*/ 	.word	0x00005580
        /*08c8*/ 	.word	0x000000ff
        /*08cc*/ 	.word	0x00000000
        /*08d0*/ 	.short	0x0101
        /*08d2*/ 	.byte	0x25
	.zero		1


	//   ....[126]....
        /*08d4*/ 	.word	0x000055c0
        /*08d8*/ 	.word	0x00000000
        /*08dc*/ 	.word	0x00000148
        /*08e0*/ 	.short	0x010a
        /*08e2*/ 	.byte	0xff
	.zero		1


	//   ....[127]....
        /*08e4*/ 	.word	0x000058f0
        /*08e8*/ 	.word	0x00000000
        /*08ec*/ 	.word	0x00000160
        /*08f0*/ 	.short	0x010a
        /*08f2*/ 	.byte	0xff
	.zero		1


	//   ....[128]....
        /*08f4*/ 	.word	0x00005a00
        /*08f8*/ 	.word	0x00000000
        /*08fc*/ 	.word	0x00000000
        /*0900*/ 	.short	0x0101
        /*0902*/ 	.byte	0xff
	.zero		1


	//   ....[129]....
        /*0904*/ 	.word	0x00006340
        /*0908*/ 	.word	0x000000ff
        /*090c*/ 	.word	0x00000140
        /*0910*/ 	.short	0x010a
        /*0912*/ 	.byte	0x2b
	.zero		1


	//   ....[130]....
        /*0914*/ 	.word	0x000063f0
        /*0918*/ 	.word	0x000000b5
        /*091c*/ 	.word	0x00000180
        /*0920*/ 	.short	0x010a
        /*0922*/ 	.byte	0xff
	.zero		1


	//   ....[131]....
        /*0924*/ 	.word	0x00006580
        /*0928*/ 	.word	0x000000ff
        /*092c*/ 	.word	0x00000140
        /*0930*/ 	.short	0x010a
        /*0932*/ 	.byte	0x2b
	.zero		1


	//   ....[132]....
        /*0934*/ 	.word	0x00006680
        /*0938*/ 	.word	0x000000ff
        /*093c*/ 	.word	0x00000000
        /*0940*/ 	.short	0x0101
        /*0942*/ 	.byte	0x04
	.zero		1


	//   ....[133]....
        /*0944*/ 	.word	0x000066e0
        /*0948*/ 	.word	0x000000b5
        /*094c*/ 	.word	0x00000180
        /*0950*/ 	.short	0x010a
        /*0952*/ 	.byte	0xff
	.zero		1


	//   ....[134]....
        /*0954*/ 	.word	0x00006980
        /*0958*/ 	.word	0x000000b5
        /*095c*/ 	.word	0x00000000
        /*0960*/ 	.short	0x0101
        /*0962*/ 	.byte	0xff
	.zero		1


	//   ....[135]....
        /*0964*/ 	.word	0x00007b40
        /*0968*/ 	.word	0x00000003
        /*096c*/ 	.word	0x000001d0
        /*0970*/ 	.short	0x010a
        /*0972*/ 	.byte	0xff
	.zero		1


	//   ....[136]....
        /*0974*/ 	.word	0x00007ba0
        /*0978*/ 	.word	0x00000002
        /*097c*/ 	.word	0x000000a0
        /*0980*/ 	.short	0x010a
        /*0982*/ 	.byte	0xff
	.zero		1


	//   ....[137]....
        /*0984*/ 	.word	0x00007c00
        /*0988*/ 	.word	0x00000002
        /*098c*/ 	.word	0x000000a0
        /*0990*/ 	.short	0x010a
        /*0992*/ 	.byte	0xff
	.zero		1


	//   ....[138]....
        /*0994*/ 	.word	0x00007c50
        /*0998*/ 	.word	0x00000002
        /*099c*/ 	.word	0x00000160
        /*09a0*/ 	.short	0x010a
        /*09a2*/ 	.byte	0xff
	.zero		1


	//   ....[139]....
        /*09a4*/ 	.word	0x00007cb0
        /*09a8*/ 	.word	0x00000000
        /*09ac*/ 	.word	0x00000000
        /*09b0*/ 	.short	0x010a
        /*09b2*/ 	.byte	0xff
	.zero		1


	//   ....[140]....
        /*09b4*/ 	.word	0x00007d10
        /*09b8*/ 	.word	0x00000000
        /*09bc*/ 	.word	0x00000000
        /*09c0*/ 	.short	0x010a
        /*09c2*/ 	.byte	0xff
	.zero		1


	//   ....[141]....
        /*09c4*/ 	.word	0x00007d70
        /*09c8*/ 	.word	0x00000000
        /*09cc*/ 	.word	0x00000000
        /*09d0*/ 	.short	0x010a
        /*09d2*/ 	.byte	0xff
	.zero		1


	//   ....[142]....
        /*09d4*/ 	.word	0x00007dd0
        /*09d8*/ 	.word	0x00000000
        /*09dc*/ 	.word	0x00000000
        /*09e0*/ 	.short	0x010a
        /*09e2*/ 	.byte	0xff
	.zero		1


	//   ....[143]....
        /*09e4*/ 	.word	0x00007e30
        /*09e8*/ 	.word	0x00000000
        /*09ec*/ 	.word	0x00000000
        /*09f0*/ 	.short	0x010a
        /*09f2*/ 	.byte	0xff
	.zero		1


	//   ....[144]....
        /*09f4*/ 	.word	0x00007e90
        /*09f8*/ 	.word	0x00000000
        /*09fc*/ 	.word	0x00000000
        /*0a00*/ 	.short	0x010a
        /*0a02*/ 	.byte	0xff
	.zero		1


	//   ....[145]....
        /*0a04*/ 	.word	0x00007ef0
        /*0a08*/ 	.word	0x00000000
        /*0a0c*/ 	.word	0x00000000
        /*0a10*/ 	.short	0x010a
        /*0a12*/ 	.byte	0xff
	.zero		1


	//   ....[146]....
        /*0a14*/ 	.word	0x00007f50
        /*0a18*/ 	.word	0x00000000
        /*0a1c*/ 	.word	0x00000000
        /*0a20*/ 	.short	0x010a
        /*0a22*/ 	.byte	0xff
	.zero		1


	//   ....[147]....
        /*0a24*/ 	.word	0x00007fb0
        /*0a28*/ 	.word	0x00000000
        /*0a2c*/ 	.word	0x00000000
        /*0a30*/ 	.short	0x010a
        /*0a32*/ 	.byte	0xff
	.zero		1


	//   ....[148]....
        /*0a34*/ 	.word	0x00008010
        /*0a38*/ 	.word	0x00000000
        /*0a3c*/ 	.word	0x00000000
        /*0a40*/ 	.short	0x010a
        /*0a42*/ 	.byte	0xff
	.zero		1


	//   ....[149]....
        /*0a44*/ 	.word	0x00008070
        /*0a48*/ 	.word	0x00000000
        /*0a4c*/ 	.word	0x00000000
        /*0a50*/ 	.short	0x010a
        /*0a52*/ 	.byte	0xff
	.zero		1


	//   ....[150]....
        /*0a54*/ 	.word	0x000080d0
        /*0a58*/ 	.word	0x00000000
        /*0a5c*/ 	.word	0x00000000
        /*0a60*/ 	.short	0x010a
        /*0a62*/ 	.byte	0xff
	.zero		1


	//   ....[151]....
        /*0a64*/ 	.word	0x00008130
        /*0a68*/ 	.word	0x00000000
        /*0a6c*/ 	.word	0x00000000
        /*0a70*/ 	.short	0x010a
        /*0a72*/ 	.byte	0xff
	.zero		1


	//   ....[152]....
        /*0a74*/ 	.word	0x00008190
        /*0a78*/ 	.word	0x00000000
        /*0a7c*/ 	.word	0x00000000
        /*0a80*/ 	.short	0x010a
        /*0a82*/ 	.byte	0xff
	.zero		1


	//   ....[153]....
        /*0a84*/ 	.word	0x000081f0
        /*0a88*/ 	.word	0x00000000
        /*0a8c*/ 	.word	0x00000000
        /*0a90*/ 	.short	0x010a
        /*0a92*/ 	.byte	0xff
	.zero		1


	//   ....[154]....
        /*0a94*/ 	.word	0x00008250
        /*0a98*/ 	.word	0x00000000
        /*0a9c*/ 	.word	0x00000000
        /*0aa0*/ 	.short	0x010a
        /*0aa2*/ 	.byte	0xff
	.zero		1


	//   ....[155]....
        /*0aa4*/ 	.word	0x000082b0
        /*0aa8*/ 	.word	0x00000000
        /*0aac*/ 	.word	0x00000000
        /*0ab0*/ 	.short	0x010a
        /*0ab2*/ 	.byte	0xff
	.zero		1


	//   ....[156]....
        /*0ab4*/ 	.word	0x00008310
        /*0ab8*/ 	.word	0x00000000
        /*0abc*/ 	.word	0x00000000
        /*0ac0*/ 	.short	0x010a
        /*0ac2*/ 	.byte	0xff
	.zero		1


	//   ....[157]....
        /*0ac4*/ 	.word	0x00008370
        /*0ac8*/ 	.word	0x00000000
        /*0acc*/ 	.word	0x00000000
        /*0ad0*/ 	.short	0x010a
        /*0ad2*/ 	.byte	0xff
	.zero		1


	//   ....[158]....
        /*0ad4*/ 	.word	0x000083c0
        /*0ad8*/ 	.word	0x00000000
        /*0adc*/ 	.word	0x000001c0
        /*0ae0*/ 	.short	0x010a
        /*0ae2*/ 	.byte	0xff
	.zero		1


	//   ....[159]....
        /*0ae4*/ 	.word	0x00008420
        /*0ae8*/ 	.word	0x00000000
        /*0aec*/ 	.word	0x00000170
        /*0af0*/ 	.short	0x010a
        /*0af2*/ 	.byte	0xff
	.zero		1


	//   ....[160]....
        /*0af4*/ 	.word	0x00008470
        /*0af8*/ 	.word	0x00000000
        /*0afc*/ 	.word	0x00000160
        /*0b00*/ 	.short	0x010a
        /*0b02*/ 	.byte	0xff
	.zero		1


	//   ....[161]....
        /*0b04*/ 	.word	0x000084d0
        /*0b08*/ 	.word	0x00000000
        /*0b0c*/ 	.word	0x00000170
        /*0b10*/ 	.short	0x010a
        /*0b12*/ 	.byte	0xff
	.zero		1


	//   ....[162]....
        /*0b14*/ 	.word	0x00008530
        /*0b18*/ 	.word	0x00000004
        /*0b1c*/ 	.word	0x00000008
        /*0b20*/ 	.short	0x010a
        /*0b22*/ 	.byte	0xff
	.zero		1


	//   ....[163]....
        /*0b24*/ 	.word	0x00008610
        /*0b28*/ 	.word	0x00000002
        /*0b2c*/ 	.word	0x00000008
        /*0b30*/ 	.short	0x010a
        /*0b32*/ 	.byte	0xff
	.zero		1


	//   ....[164]....
        /*0b34*/ 	.word	0x00008660
        /*0b38*/ 	.word	0x00000000
        /*0b3c*/ 	.word	0x00000160
        /*0b40*/ 	.short	0x010a
        /*0b42*/ 	.byte	0xff
	.zero		1


	//   ....[165]....
        /*0b44*/ 	.word	0x000086c0
        /*0b48*/ 	.word	0x00000000
        /*0b4c*/ 	.word	0x000001a0
        /*0b50*/ 	.short	0x010a
        /*0b52*/ 	.byte	0xff
	.zero		1


	//   ....[166]....
        /*0b54*/ 	.word	0x00008720
        /*0b58*/ 	.word	0x00000000
        /*0b5c*/ 	.word	0x00000000
        /*0b60*/ 	.short	0x010a
        /*0b62*/ 	.byte	0xff
	.zero		1


	//   ....[167]....
        /*0b64*/ 	.word	0x00008780
        /*0b68*/ 	.word	0x00000000
        /*0b6c*/ 	.word	0x00000000
        /*0b70*/ 	.short	0x010a
        /*0b72*/ 	.byte	0xff
	.zero		1


	//   ....[168]....
        /*0b74*/ 	.word	0x000087e0
        /*0b78*/ 	.word	0x00000000
        /*0b7c*/ 	.word	0x00000000
        /*0b80*/ 	.short	0x010a
        /*0b82*/ 	.byte	0xff
	.zero		1


	//   ....[169]....
        /*0b84*/ 	.word	0x00008840
        /*0b88*/ 	.word	0x00000000
        /*0b8c*/ 	.word	0x00000000
        /*0b90*/ 	.short	0x010a
        /*0b92*/ 	.byte	0xff
	.zero		1


	//   ....[170]....
        /*0b94*/ 	.word	0x000088a0
        /*0b98*/ 	.word	0x00000000
        /*0b9c*/ 	.word	0x000001e0
        /*0ba0*/ 	.short	0x010a
        /*0ba2*/ 	.byte	0xff
	.zero		1


	//   ....[171]....
        /*0ba4*/ 	.word	0x000088f0
        /*0ba8*/ 	.word	0x00000000
        /*0bac*/ 	.word	0x00000160
        /*0bb0*/ 	.short	0x010a
        /*0bb2*/ 	.byte	0xff
	.zero		1


	//   ....[172]....
        /*0bb4*/ 	.word	0x00008950
        /*0bb8*/ 	.word	0x00000000
        /*0bbc*/ 	.word	0x00000158
        /*0bc0*/ 	.short	0x010a
        /*0bc2*/ 	.byte	0xff
	.zero		1


	//   ....[173]....
        /*0bc4*/ 	.word	0x000089b0
        /*0bc8*/ 	.word	0x00000003
        /*0bcc*/ 	.word	0x00000148
        /*0bd0*/ 	.short	0x010a
        /*0bd2*/ 	.byte	0xff
	.zero		1


	//   ....[174]....
        /*0bd4*/ 	.word	0x00008a00
        /*0bd8*/ 	.word	0x00000000
        /*0bdc*/ 	.word	0x00000160
        /*0be0*/ 	.short	0x010a
        /*0be2*/ 	.byte	0xff
	.zero		1


	//   ....[175]....
        /*0be4*/ 	.word	0x00008a60
        /*0be8*/ 	.word	0x00000000
        /*0bec*/ 	.word	0x00000140
        /*0bf0*/ 	.short	0x010a
        /*0bf2*/ 	.byte	0xff
	.zero		1


	//   ....[176]....
        /*0bf4*/ 	.word	0x00008ab0
        /*0bf8*/ 	.word	0x000000b5
        /*0bfc*/ 	.word	0x00000180
        /*0c00*/ 	.short	0x010a
        /*0c02*/ 	.byte	0xff
	.zero		1


	//----- nvinfo : EIATTR_NUM_MBARRIERS
	.align		4
.L_47:
        /*0c04*/ 	.byte	0x03, 0x38
        /*0c06*/ 	.short	0x003d


	//----- nvinfo : EIATTR_EXIT_INSTR_OFFSETS
	.align		4
        /*0c08*/ 	.byte	0x04, 0x1c
        /*0c0a*/ 	.short	(.L_49 - .L_48)


	//   ....[0]....
.L_48:
        /*0c0c*/ 	.word	0x000032c0


	//   ....[1]....
        /*0c10*/ 	.word	0x000037c0


	//   ....[2]....
        /*0c14*/ 	.word	0x00003820


	//   ....[3]....
        /*0c18*/ 	.word	0x00004ac0


	//   ....[4]....
        /*0c1c*/ 	.word	0x000055f0


	//   ....[5]....
        /*0c20*/ 	.word	0x00005630


	//   ....[6]....
        /*0c24*/ 	.word	0x00007b30


	//----- nvinfo : EIATTR_MAX_THREADS
	.align		4
.L_49:
        /*0c28*/ 	.byte	0x04, 0x05
        /*0c2a*/ 	.short	(.L_51 - .L_50)
.L_50:
        /*0c2c*/ 	.word	0x00000100
        /*0c30*/ 	.word	0x00000001
        /*0c34*/ 	.word	0x00000001


	//----- nvinfo : EIATTR_CRS_STACK_SIZE
	.align		4
.L_51:
        /*0c38*/ 	.byte	0x04, 0x1e
        /*0c3a*/ 	.short	(.L_53 - .L_52)
.L_52:
        /*0c3c*/ 	.word	0x00000000


	//----- nvinfo : EIATTR_CBANK_PARAM_SIZE
	.align		4
.L_53:
        /*0c40*/ 	.byte	0x03, 0x19
        /*0c42*/ 	.short	0x0800


	//----- nvinfo : EIATTR_PARAM_CBANK
	.align		4
        /*0c44*/ 	.byte	0x04, 0x0a
        /*0c46*/ 	.short	(.L_55 - .L_54)
	.align		4
.L_54:
        /*0c48*/ 	.word	index@(.nv.constant0._ZN7cutlass13device_kernelINS_4gemm6kernel13GemmUniversalIN4cute5tupleIJiiiiEEENS1_10collective13CollectiveMmaINS1_35MainloopSm100TmaUmmaWarpSpecializedILi20ELi2ELi4ENS5_IJNS4_1CILi2EEENSA_ILi1EEESC_EEEEENS5_IJNSA_ILi256EEENSA_ILi64EEESG_EEENS_12float_e4m3_tENS5_IJlSC_lEEESI_SJ_NS4_8TiledMMAINS4_8MMA_AtomIJNS4_10MMA_TraitsINS4_25SM100_MMA_F8F6F4_2x1SM_SSEJSI_SI_fSF_SG_NS4_17integral_constantINS4_4UMMA5MajorELSQ_0EEESR_NSO_INSP_7ScaleInELSS_0EEEST_EEEEEENS4_6LayoutINS5_IJSC_SC_SC_EEENS5_IJNSA_ILi0EEESY_SY_EEEEENS5_IJNS4_10UnderscoreES11_S11_EEEEENS4_18SM100_TMA_2SM_LOADENS4_14ComposedLayoutINS4_7SwizzleILi2ELi4ELi3EEENS4_18smem_ptr_flag_bitsILi8EEENSW_INS5_IJNSA_ILi8EEESG_EEENS5_IJSG_SC_EEEEEEEvNS4_8identityES14_S1E_vS1F_EENS_8epilogue10collective18CollectiveEpilogueINS1H_23Sm100TmaWarpSpecializedILi1ELi1ELi64ELb0ELb0EEEJNS5_IJNSA_ILi128EEESG_SG_EEENS5_IJNSW_IS1M_SC_EENSW_ISG_SC_EEEEESI_SJ_SI_SJ_NS1H_6fusion15FusionCallbacksIS1L_NS1R_13LinCombEltActINS1H_6thread4ReLuESI_fSI_fLNS_15FloatRoundStyleE2EEES1N_S1Q_JEEENS4_5SM1004TMEM4LOAD26SM100_TMEM_LOAD_32dp32b64xENS4_13SM90_TMA_LOADES1E_NS4_39AutoVectorizingCopyWithAssumedAlignmentILi128EEENS4_14SM90_TMA_STOREES1E_S25_S25_EEEvvEEEEvNT_6ParamsE)
        /*0c4c*/ 	.short	0x0380
        /*0c4e*/ 	.short	0x0800


	//----- nvinfo : EIATTR_SW_WAR
	.align		4
.L_55:
        /*0c50*/ 	.byte	0x04, 0x36
        /*0c52*/ 	.short	(.L_57 - .L_56)
.L_56:
        /*0c54*/ 	.word	0x00000008
.L_57:


//--------------------- .nv.callgraph             --------------------------
	.section	.nv.callgraph,"",@"SHT_CUDA_CALLGRAPH"
	.align	4
	.sectionentsize	8
	.align		4
        /*0000*/ 	.word	0x00000000
	.align		4
        /*0004*/ 	.word	0xffffffff
	.align		4
        /*0008*/ 	.word	index@(_ZN7cutlass13device_kernelINS_4gemm6kernel13GemmUniversalIN4cute5tupleIJiiiiEEENS1_10collective13CollectiveMmaINS1_35MainloopSm100TmaUmmaWarpSpecializedILi20ELi2ELi4ENS5_IJNS4_1CILi2EEENSA_ILi1EEESC_EEEEENS5_IJNSA_ILi256EEENSA_ILi64EEESG_EEENS_12float_e4m3_tENS5_IJlSC_lEEESI_SJ_NS4_8TiledMMAINS4_8MMA_AtomIJNS4_10MMA_TraitsINS4_25SM100_MMA_F8F6F4_2x1SM_SSEJSI_SI_fSF_SG_NS4_17integral_constantINS4_4UMMA5MajorELSQ_0EEESR_NSO_INSP_7ScaleInELSS_0EEEST_EEEEEENS4_6LayoutINS5_IJSC_SC_SC_EEENS5_IJNSA_ILi0EEESY_SY_EEEEENS5_IJNS4_10UnderscoreES11_S11_EEEEENS4_18SM100_TMA_2SM_LOADENS4_14ComposedLayoutINS4_7SwizzleILi2ELi4ELi3EEENS4_18smem_ptr_flag_bitsILi8EEENSW_INS5_IJNSA_ILi8EEESG_EEENS5_IJSG_SC_EEEEEEEvNS4_8identityES14_S1E_vS1F_EENS_8epilogue10collective18CollectiveEpilogueINS1H_23Sm100TmaWarpSpecializedILi1ELi1ELi64ELb0ELb0EEEJNS5_IJNSA_ILi128EEESG_SG_EEENS5_IJNSW_IS1M_SC_EENSW_ISG_SC_EEEEESI_SJ_SI_SJ_NS1H_6fusion15FusionCallbacksIS1L_NS1R_13LinCombEltActINS1H_6thread4ReLuESI_fSI_fLNS_15FloatRoundStyleE2EEES1N_S1Q_JEEENS4_5SM1004TMEM4LOAD26SM100_TMEM_LOAD_32dp32b64xENS4_13SM90_TMA_LOADES1E_NS4_39AutoVectorizingCopyWithAssumedAlignmentILi128EEENS4_14SM90_TMA_STOREES1E_S25_S25_EEEvvEEEEvNT_6ParamsE)
	.align		4
        /*000c*/ 	.word	index@(__assertfail)
	.align		4
        /*0010*/ 	.word	0x00000000
	.align		4
        /*0014*/ 	.word	0xfffffffe
	.align		4
        /*0018*/ 	.word	0x00000000
	.align		4
        /*001c*/ 	.word	0xfffffffd
	.align		4
        /*0020*/ 	.word	0x00000000
	.align		4
        /*0024*/ 	.word	0xfffffffc


//--------------------- .nv.constant4             --------------------------
	.section	.nv.constant4,"a",@progbits
	.align	8
	.align		8
.nv.constant4:
        /*0000*/ 	.dword	__assertfail
	.align		8
        /*0008*/ 	.dword	__unnamed_1
	.align		8
        /*0010*/ 	.dword	__unnamed_2
	.align		8
        /*0018*/ 	.dword	_ZN39_INTERNAL_5b7fe307_4_k_cu_081ae658_29714cuda3std3__45__cpo5beginE
	.align		8
        /*0020*/ 	.dword	_ZN39_INTERNAL_5b7fe307_4_k_cu_081ae658_29714cuda3std3__45__cpo3endE
	.align		8
        /*0028*/ 	.dword	_ZN39_INTERNAL_5b7fe307_4_k_cu_081ae658_29714cuda3std3__45__cpo6cbeginE
	.align		8
        /*0030*/ 	.dword	_ZN39_INTERNAL_5b7fe307_4_k_cu_081ae658_29714cuda3std3__45__cpo4cendE
	.align		8
        /*0038*/ 	.dword	_ZN39_INTERNAL_5b7fe307_4_k_cu_081ae658_29714cuda3std3__441_GLOBAL__N__5b7fe307_4_k_cu_081ae658_29716ignoreE
	.align		8
        /*0040*/ 	.dword	_ZN39_INTERNAL_5b7fe307_4_k_cu_081ae658_29714cuda3std3__419piecewise_constructE
	.align		8
        /*0048*/ 	.dword	_ZN39_INTERNAL_5b7fe307_4_k_cu_081ae658_29714cuda3std3__48in_placeE
	.align		8
        /*0050*/ 	.dword	_ZN39_INTERNAL_5b7fe307_4_k_cu_081ae658_29714cuda3std6ranges3__45__cpo4swapE
	.align		8
        /*0058*/ 	.dword	_ZN39_INTERNAL_5b7fe307_4_k_cu_081ae658_29714cuda3std6ranges3__45__cpo9iter_moveE
	.align		8
        /*0060*/ 	.dword	_ZN39_INTERNAL_5b7fe307_4_k_cu_081ae658_29714cute7productE
	.align		8
        /*0068*/ 	.dword	_ZN39_INTERNAL_5b7fe307_4_k_cu_081ae658_29714cute1_E
	.align		8
        /*0070*/ 	.dword	$str$25
	.align		8
        /*0078*/ 	.dword	$str$26
	.align		8
        /*0080*/ 	.dword	$str$27
	.align		8
        /*0088*/ 	.dword	$str$28


//--------------------- .text._ZN7cutlass13device_kernelINS_4gemm6kernel13GemmUniversalIN4cute5tupleIJiiiiEEENS1_10collective13CollectiveMmaINS1_35MainloopSm100TmaUmmaWarpSpecializedILi20ELi2ELi4ENS5_IJNS4_1CILi2EEENSA_ILi1EEESC_EEEEENS5_IJNSA_ILi256EEENSA_ILi64EEESG_EEENS_12float_e4m3_tENS5_IJlSC_lEEESI_SJ_NS4_8TiledMMAINS4_8MMA_AtomIJNS4_10MMA_TraitsINS4_25SM100_MMA_F8F6F4_2x1SM_SSEJSI_SI_fSF_SG_NS4_17integral_constantINS4_4UMMA5MajorELSQ_0EEESR_NSO_INSP_7ScaleInELSS_0EEEST_EEEEEENS4_6LayoutINS5_IJSC_SC_SC_EEENS5_IJNSA_ILi0EEESY_SY_EEEEENS5_IJNS4_10UnderscoreES11_S11_EEEEENS4_18SM100_TMA_2SM_LOADENS4_14ComposedLayoutINS4_7SwizzleILi2ELi4ELi3EEENS4_18smem_ptr_flag_bitsILi8EEENSW_INS5_IJNSA_ILi8EEESG_EEENS5_IJSG_SC_EEEEEEEvNS4_8identityES14_S1E_vS1F_EENS_8epilogue10collective18CollectiveEpilogueINS1H_23Sm100TmaWarpSpecializedILi1ELi1ELi64ELb0ELb0EEEJNS5_IJNSA_ILi128EEESG_SG_EEENS5_IJNSW_IS1M_SC_EENSW_ISG_SC_EEEEESI_SJ_SI_SJ_NS1H_6fusion15FusionCallbacksIS1L_NS1R_13LinCombEltActINS1H_6thread4ReLuESI_fSI_fLNS_15FloatRoundStyleE2EEES1N_S1Q_JEEENS4_5SM1004TMEM4LOAD26SM100_TMEM_LOAD_32dp32b64xENS4_13SM90_TMA_LOADES1E_NS4_39AutoVectorizingCopyWithAssumedAlignmentILi128EEENS4_14SM90_TMA_STOREES1E_S25_S25_EEEvvEEEEvNT_6ParamsE --------------------------
	.section	.text._ZN7cutlass13device_kernelINS_4gemm6kernel13GemmUniversalIN4cute5tupleIJiiiiEEENS1_10collective13CollectiveMmaINS1_35MainloopSm100TmaUmmaWarpSpecializedILi20ELi2ELi4ENS5_IJNS4_1CILi2EEENSA_ILi1EEESC_EEEEENS5_IJNSA_ILi256EEENSA_ILi64EEESG_EEENS_12float_e4m3_tENS5_IJlSC_lEEESI_SJ_NS4_8TiledMMAINS4_8MMA_AtomIJNS4_10MMA_TraitsINS4_25SM100_MMA_F8F6F4_2x1SM_SSEJSI_SI_fSF_SG_NS4_17integral_constantINS4_4UMMA5MajorELSQ_0EEESR_NSO_INSP_7ScaleInELSS_0EEEST_EEEEEENS4_6LayoutINS5_IJSC_SC_SC_EEENS5_IJNSA_ILi0EEESY_SY_EEEEENS5_IJNS4_10UnderscoreES11_S11_EEEEENS4_18SM100_TMA_2SM_LOADENS4_14ComposedLayoutINS4_7SwizzleILi2ELi4ELi3EEENS4_18smem_ptr_flag_bitsILi8EEENSW_INS5_IJNSA_ILi8EEESG_EEENS5_IJSG_SC_EEEEEEEvNS4_8identityES14_S1E_vS1F_EENS_8epilogue10collective18CollectiveEpilogueINS1H_23Sm100TmaWarpSpecializedILi1ELi1ELi64ELb0ELb0EEEJNS5_IJNSA_ILi128EEESG_SG_EEENS5_IJNSW_IS1M_SC_EENSW_ISG_SC_EEEEESI_SJ_SI_SJ_NS1H_6fusion15FusionCallbacksIS1L_NS1R_13LinCombEltActINS1H_6thread4ReLuESI_fSI_fLNS_15FloatRoundStyleE2EEES1N_S1Q_JEEENS4_5SM1004TMEM4LOAD26SM100_TMEM_LOAD_32dp32b64xENS4_13SM90_TMA_LOADES1E_NS4_39AutoVectorizingCopyWithAssumedAlignmentILi128EEENS4_14SM90_TMA_STOREES1E_S25_S25_EEEvvEEEEvNT_6ParamsE,"ax",@progbits
	.align	128
.text._ZN7cutlass13device_kernelINS_4gemm6kernel13GemmUniversalIN4cute5tupleIJiiiiEEENS1_10collective13CollectiveMmaINS1_35MainloopSm100TmaUmmaWarpSpecializedILi20ELi2ELi4ENS5_IJNS4_1CILi2EEENSA_ILi1EEESC_EEEEENS5_IJNSA_ILi256EEENSA_ILi64EEESG_EEENS_12float_e4m3_tENS5_IJlSC_lEEESI_SJ_NS4_8TiledMMAINS4_8MMA_AtomIJNS4_10MMA_TraitsINS4_25SM100_MMA_F8F6F4_2x1SM_SSEJSI_SI_fSF_SG_NS4_17integral_constantINS4_4UMMA5MajorELSQ_0EEESR_NSO_INSP_7ScaleInELSS_0EEEST_EEEEEENS4_6LayoutINS5_IJSC_SC_SC_EEENS5_IJNSA_ILi0EEESY_SY_EEEEENS5_IJNS4_10UnderscoreES11_S11_EEEEENS4_18SM100_TMA_2SM_LOADENS4_14ComposedLayoutINS4_7SwizzleILi2ELi4ELi3EEENS4_18smem_ptr_flag_bitsILi8EEENSW_INS5_IJNSA_ILi8EEESG_EEENS5_IJSG_SC_EEEEEEEvNS4_8identityES14_S1E_vS1F_EENS_8epilogue10collective18CollectiveEpilogueINS1H_23Sm100TmaWarpSpecializedILi1ELi1ELi64ELb0ELb0EEEJNS5_IJNSA_ILi128EEESG_SG_EEENS5_IJNSW_IS1M_SC_EENSW_ISG_SC_EEEEESI_SJ_SI_SJ_NS1H_6fusion15FusionCallbacksIS1L_NS1R_13LinCombEltActINS1H_6thread4ReLuESI_fSI_fLNS_15FloatRoundStyleE2EEES1N_S1Q_JEEENS4_5SM1004TMEM4LOAD26SM100_TMEM_LOAD_32dp32b64xENS4_13SM90_TMA_LOADES1E_NS4_39AutoVectorizingCopyWithAssumedAlignmentILi128EEENS4_14SM90_TMA_STOREES1E_S25_S25_EEEvvEEEEvNT_6ParamsE:
        .type           _ZN7cutlass13device_kernelINS_4gemm6kernel13GemmUniversalIN4cute5tupleIJiiiiEEENS1_10collective13CollectiveMmaINS1_35MainloopSm100TmaUmmaWarpSpecializedILi20ELi2ELi4ENS5_IJNS4_1CILi2EEENSA_ILi1EEESC_EEEEENS5_IJNSA_ILi256EEENSA_ILi64EEESG_EEENS_12float_e4m3_tENS5_IJlSC_lEEESI_SJ_NS4_8TiledMMAINS4_8MMA_AtomIJNS4_10MMA_TraitsINS4_25SM100_MMA_F8F6F4_2x1SM_SSEJSI_SI_fSF_SG_NS4_17integral_constantINS4_4UMMA5MajorELSQ_0EEESR_NSO_INSP_7ScaleInELSS_0EEEST_EEEEEENS4_6LayoutINS5_IJSC_SC_SC_EEENS5_IJNSA_ILi0EEESY_SY_EEEEENS5_IJNS4_10UnderscoreES11_S11_EEEEENS4_18SM100_TMA_2SM_LOADENS4_14ComposedLayoutINS4_7SwizzleILi2ELi4ELi3EEENS4_18smem_ptr_flag_bitsILi8EEENSW_INS5_IJNSA_ILi8EEESG_EEENS5_IJSG_SC_EEEEEEEvNS4_8identityES14_S1E_vS1F_EENS_8epilogue10collective18CollectiveEpilogueINS1H_23Sm100TmaWarpSpecializedILi1ELi1ELi64ELb0ELb0EEEJNS5_IJNSA_ILi128EEESG_SG_EEENS5_IJNSW_IS1M_SC_EENSW_ISG_SC_EEEEESI_SJ_SI_SJ_NS1H_6fusion15FusionCallbacksIS1L_NS1R_13LinCombEltActINS1H_6thread4ReLuESI_fSI_fLNS_15FloatRoundStyleE2EEES1N_S1Q_JEEENS4_5SM1004TMEM4LOAD26SM100_TMEM_LOAD_32dp32b64xENS4_13SM90_TMA_LOADES1E_NS4_39AutoVectorizingCopyWithAssumedAlignmentILi128EEENS4_14SM90_TMA_STOREES1E_S25_S25_EEEvvEEEEvNT_6ParamsE,@function
        .size           _ZN7cutlass13device_kernelINS_4gemm6kernel13GemmUniversalIN4cute5tupleIJiiiiEEENS1_10collective13CollectiveMmaINS1_35MainloopSm100TmaUmmaWarpSpecializedILi20ELi2ELi4ENS5_IJNS4_1CILi2EEENSA_ILi1EEESC_EEEEENS5_IJNSA_ILi256EEENSA_ILi64EEESG_EEENS_12float_e4m3_tENS5_IJlSC_lEEESI_SJ_NS4_8TiledMMAINS4_8MMA_AtomIJNS4_10MMA_TraitsINS4_25SM100_MMA_F8F6F4_2x1SM_SSEJSI_SI_fSF_SG_NS4_17integral_constantINS4_4UMMA5MajorELSQ_0EEESR_NSO_INSP_7ScaleInELSS_0EEEST_EEEEEENS4_6LayoutINS5_IJSC_SC_SC_EEENS5_IJNSA_ILi0EEESY_SY_EEEEENS5_IJNS4_10UnderscoreES11_S11_EEEEENS4_18SM100_TMA_2SM_LOADENS4_14ComposedLayoutINS4_7SwizzleILi2ELi4ELi3EEENS4_18smem_ptr_flag_bitsILi8EEENSW_INS5_IJNSA_ILi8EEESG_EEENS5_IJSG_SC_EEEEEEEvNS4_8identityES14_S1E_vS1F_EENS_8epilogue10collective18CollectiveEpilogueINS1H_23Sm100TmaWarpSpecializedILi1ELi1ELi64ELb0ELb0EEEJNS5_IJNSA_ILi128EEESG_SG_EEENS5_IJNSW_IS1M_SC_EENSW_ISG_SC_EEEEESI_SJ_SI_SJ_NS1H_6fusion15FusionCallbacksIS1L_NS1R_13LinCombEltActINS1H_6thread4ReLuESI_fSI_fLNS_15FloatRoundStyleE2EEES1N_S1Q_JEEENS4_5SM1004TMEM4LOAD26SM100_TMEM_LOAD_32dp32b64xENS4_13SM90_TMA_LOADES1E_NS4_39AutoVectorizingCopyWithAssumedAlignmentILi128EEENS4_14SM90_TMA_STOREES1E_S25_S25_EEEvvEEEEvNT_6ParamsE,(.L_x_199 - _ZN7cutlass13device_kernelINS_4gemm6kernel13GemmUniversalIN4cute5tupleIJiiiiEEENS1_10collective13CollectiveMmaINS1_35MainloopSm100TmaUmmaWarpSpecializedILi20ELi2ELi4ENS5_IJNS4_1CILi2EEENSA_ILi1EEESC_EEEEENS5_IJNSA_ILi256EEENSA_ILi64EEESG_EEENS_12float_e4m3_tENS5_IJlSC_lEEESI_SJ_NS4_8TiledMMAINS4_8MMA_AtomIJNS4_10MMA_TraitsINS4_25SM100_MMA_F8F6F4_2x1SM_SSEJSI_SI_fSF_SG_NS4_17integral_constantINS4_4UMMA5MajorELSQ_0EEESR_NSO_INSP_7ScaleInELSS_0EEEST_EEEEEENS4_6LayoutINS5_IJSC_SC_SC_EEENS5_IJNSA_ILi0EEESY_SY_EEEEENS5_IJNS4_10UnderscoreES11_S11_EEEEENS4_18SM100_TMA_2SM_LOADENS4_14ComposedLayoutINS4_7SwizzleILi2ELi4ELi3EEENS4_18smem_ptr_flag_bitsILi8EEENSW_INS5_IJNSA_ILi8EEESG_EEENS5_IJSG_SC_EEEEEEEvNS4_8identityES14_S1E_vS1F_EENS_8epilogue10collective18CollectiveEpilogueINS1H_23Sm100TmaWarpSpecializedILi1ELi1ELi64ELb0ELb0EEEJNS5_IJNSA_ILi128EEESG_SG_EEENS5_IJNSW_IS1M_SC_EENSW_ISG_SC_EEEEESI_SJ_SI_SJ_NS1H_6fusion15FusionCallbacksIS1L_NS1R_13LinCombEltActINS1H_6thread4ReLuESI_fSI_fLNS_15FloatRoundStyleE2EEES1N_S1Q_JEEENS4_5SM1004TMEM4LOAD26SM100_TMEM_LOAD_32dp32b64xENS4_13SM90_TMA_LOADES1E_NS4_39AutoVectorizingCopyWithAssumedAlignmentILi128EEENS4_14SM90_TMA_STOREES1E_S25_S25_EEEvvEEEEvNT_6ParamsE)
        .other          _ZN7cutlass13device_kernelINS_4gemm6kernel13GemmUniversalIN4cute5tupleIJiiiiEEENS1_10collective13CollectiveMmaINS1_35MainloopSm100TmaUmmaWarpSpecializedILi20ELi2ELi4ENS5_IJNS4_1CILi2EEENSA_ILi1EEESC_EEEEENS5_IJNSA_ILi256EEENSA_ILi64EEESG_EEENS_12float_e4m3_tENS5_IJlSC_lEEESI_SJ_NS4_8TiledMMAINS4_8MMA_AtomIJNS4_10MMA_TraitsINS4_25SM100_MMA_F8F6F4_2x1SM_SSEJSI_SI_fSF_SG_NS4_17integral_constantINS4_4UMMA5MajorELSQ_0EEESR_NSO_INSP_7ScaleInELSS_0EEEST_EEEEEENS4_6LayoutINS5_IJSC_SC_SC_EEENS5_IJNSA_ILi0EEESY_SY_EEEEENS5_IJNS4_10UnderscoreES11_S11_EEEEENS4_18SM100_TMA_2SM_LOADENS4_14ComposedLayoutINS4_7SwizzleILi2ELi4ELi3EEENS4_18smem_ptr_flag_bitsILi8EEENSW_INS5_IJNSA_ILi8EEESG_EEENS5_IJSG_SC_EEEEEEEvNS4_8identityES14_S1E_vS1F_EENS_8epilogue10collective18CollectiveEpilogueINS1H_23Sm100TmaWarpSpecializedILi1ELi1ELi64ELb0ELb0EEEJNS5_IJNSA_ILi128EEESG_SG_EEENS5_IJNSW_IS1M_SC_EENSW_ISG_SC_EEEEESI_SJ_SI_SJ_NS1H_6fusion15FusionCallbacksIS1L_NS1R_13LinCombEltActINS1H_6thread4ReLuESI_fSI_fLNS_15FloatRoundStyleE2EEES1N_S1Q_JEEENS4_5SM1004TMEM4LOAD26SM100_TMEM_LOAD_32dp32b64xENS4_13SM90_TMA_LOADES1E_NS4_39AutoVectorizingCopyWithAssumedAlignmentILi128EEENS4_14SM90_TMA_STOREES1E_S25_S25_EEEvvEEEEvNT_6ParamsE,@"STO_CUDA_ENTRY STV_DEFAULT"
_ZN7cutlass13device_kernelINS_4gemm6kernel13GemmUniversalIN4cute5tupleIJiiiiEEENS1_10collective13CollectiveMmaINS1_35MainloopSm100TmaUmmaWarpSpecializedILi20ELi2ELi4ENS5_IJNS4_1CILi2EEENSA_ILi1EEESC_EEEEENS5_IJNSA_ILi256EEENSA_ILi64EEESG_EEENS_12float_e4m3_tENS5_IJlSC_lEEESI_SJ_NS4_8TiledMMAINS4_8MMA_AtomIJNS4_10MMA_TraitsINS4_25SM100_MMA_F8F6F4_2x1SM_SSEJSI_SI_fSF_SG_NS4_17integral_constantINS4_4UMMA5MajorELSQ_0EEESR_NSO_INSP_7ScaleInELSS_0EEEST_EEEEEENS4_6LayoutINS5_IJSC_SC_SC_EEENS5_IJNSA_ILi0EEESY_SY_EEEEENS5_IJNS4_10UnderscoreES11_S11_EEEEENS4_18SM100_TMA_2SM_LOADENS4_14ComposedLayoutINS4_7SwizzleILi2ELi4ELi3EEENS4_18smem_ptr_flag_bitsILi8EEENSW_INS5_IJNSA_ILi8EEESG_EEENS5_IJSG_SC_EEEEEEEvNS4_8identityES14_S1E_vS1F_EENS_8epilogue10collective18CollectiveEpilogueINS1H_23Sm100TmaWarpSpecializedILi1ELi1ELi64ELb0ELb0EEEJNS5_IJNSA_ILi128EEESG_SG_EEENS5_IJNSW_IS1M_SC_EENSW_ISG_SC_EEEEESI_SJ_SI_SJ_NS1H_6fusion15FusionCallbacksIS1L_NS1R_13LinCombEltActINS1H_6thread4ReLuESI_fSI_fLNS_15FloatRoundStyleE2EEES1N_S1Q_JEEENS4_5SM1004TMEM4LOAD26SM100_TMEM_LOAD_32dp32b64xENS4_13SM90_TMA_LOADES1E_NS4_39AutoVectorizingCopyWithAssumedAlignmentILi128EEENS4_14SM90_TMA_STOREES1E_S25_S25_EEEvvEEEEvNT_6ParamsE:
[----:B------:R-:W1:Y:S01]  /*0000*/  LDC R1, c[0x0][0x37c] ;  /* 0x0000df00ff017b82 */ /* 0x000e620000000800 */
[----:B------:R-:W2:Y:S01]  /*0010*/  S2R R166, SR_TID.X ;  /* 0x0000000000a67919 */ /* 0x000ea20000002100 */
[----:B------:R-:W3:Y:S06]  /*0020*/  LDCU.64 UR8, c[0x0][0x890] ;  /* 0x00011200ff0877ac */ /* 0x000eec0008000a00 */
[----:B------:R-:W4:Y:S01]  /*0030*/  S2UR UR37, SR_CgaCtaId ;  /* 0x00000000002579c3 */ /* 0x000f220000008800 */
[----:B------:R-:W-:Y:S02]  /*0040*/  PRMT R165, RZ, 0x7610, R165 ;  /* 0x00007610ffa57816 */ /* 0x000fe400000000a5 */
[----:B------:R-:W-:Y:S01]  /*0050*/  ELECT P0, URZ, PT ;  /* 0x0000000000ff782f */ /* 0x000fe20003800000 */
[----:B------:R-:W1:Y:S01]  /*0060*/  LDCU.64 UR40, c[0x0][0x358] ;  /* 0x00006b00ff2877ac */ /* 0x000e620008000a00 */
[----:B---3--:R-:W-:-:S04]  /*0070*/  UISETP.NE.U32.AND UP2, UPT, UR8, URZ, UPT ;  /* 0x000000ff0800728c */ /* 0x008fc8000bf45070 */
[----:B------:R-:W-:Y:S02]  /*0080*/  UISETP.NE.AND.EX UP2, UPT, UR9, URZ, UPT, UP2 ;  /* 0x000000ff0900728c */ /* 0x000fe4000bf45320 */
[----:B----4-:R-:W-:Y:S02]  /*0090*/  ULOP3.LUT UR5, UR37, 0x1, URZ, 0xc0, !UPT ;  /* 0x0000000125057892 */ /* 0x010fe4000f8ec0ff */
[----:B------:R-:W-:Y:S01]  /*00a0*/  ULOP3.LUT UR4, UR37, 0x1, URZ, 0x3c, !UPT ;  /* 0x0000000125047892 */ /* 0x000fe2000f8e3cff */
[----:B--2---:R-:W-:-:S05]  /*00b0*/  SHF.R.U32.HI R169, RZ, 0x5, R166 ;  /* 0x00000005ffa97819 */ /* 0x004fca00000116a6 */
[----:B------:R-:W2:Y:S02]  /*00c0*/  SHFL.IDX PT, R0, R169, RZ, 0x1f ;  /* 0x00001fffa9007589 */ /* 0x000ea400000e0000 */
[----:B--2---:R-:W-:Y:S01]  /*00d0*/  R2UR UR10, R0 ;  /* 0x00000000000a72ca */ /* 0x004fe200000e0000 */
[----:B-1----:R-:W-:Y:S05]  /*00e0*/  BRA.U UP2, `(.L_x_0) ;  /* 0x00000001022c7547 */ /* 0x002fea000b800000 */
[----:B------:R-:W1:Y:S02]  /*00f0*/  LDCU.64 UR6, c[0x0][0x888] ;  /* 0x00011100ff0677ac */ /* 0x000e640008000a00 */
[----:B-1----:R-:W-:-:S04]  /*0100*/  UISETP.NE.U32.AND UP0, UPT, UR6, URZ, UPT ;  /* 0x000000ff0600728c */ /* 0x002fc8000bf05070 */
[----:B------:R-:W-:-:S09]  /*0110*/  UISETP.NE.AND.EX UP0, UPT, UR7, URZ, UPT, UP0 ;  /* 0x000000ff0700728c */ /* 0x000fd2000bf05300 */
[----:B------:R-:W-:Y:S05]  /*0120*/  BRA.U !UP0, `(.L_x_1) ;  /* 0x0000000108107547 */ /* 0x000fea000b800000 */
[----:B------:R-:W1:Y:S02]  /*0130*/  LDC.64 R2, c[0x0][0x888] ;  /* 0x00022200ff027b82 */ /* 0x000e640000000a00 */
[----:B-1----:R1:W5:Y:S01]  /*0140*/  LDG.E R81, desc[UR40][R2.64] ;  /* 0x0000002802517981 */ /* 0x002362000c1e1900 */
[----:B------:R-:W-:Y:S01]  /*0150*/  HFMA2 R165, -RZ, RZ, 0, 5.9604644775390625e-08 ;  /* 0x00000001ffa57431 */ /* 0x000fe200000001ff */
[----:B------:R-:W-:Y:S05]  /*0160*/  BRA `(.L_x_0) ;  /* 0x00000000000c7947 */ /* 0x000fea0003800000 */
.L_x_1:
[----:B------:R-:W1:Y:S01]  /*0170*/  LDCU UR6, c[0x0][0x880] ;  /* 0x00011000ff0677ac */ /* 0x000e620008000800 */
[----:B------:R-:W-:Y:S01]  /*0180*/  HFMA2 R165, -RZ, RZ, 0, 5.9604644775390625e-08 ;  /* 0x00000001ffa57431 */ /* 0x000fe200000001ff */
[----:B-1----:R-:W-:-:S07]  /*0190*/  MOV R81, UR6 ;  /* 0x0000000600517c02 */ /* 0x002fce0008000f00 */
.L_x_0:
[----:B------:R-:W2:Y:S02]  /*01a0*/  LDCU.64 UR6, c[0x0][0x8b0] ;  /* 0x00011600ff0677ac */ /* 0x000ea40008000a00 */
[----:B--2---:R-:W-:-:S04]  /*01b0*/  UISETP.NE.U32.AND UP0, UPT, UR6, URZ, UPT ;  /* 0x000000ff0600728c */ /* 0x004fc8000bf05070 */
[----:B------:R-:W-:-:S09]  /*01c0*/  UISETP.NE.AND.EX UP0, UPT, UR7, URZ, UPT, UP0 ;  /* 0x000000ff0700728c */ /* 0x000fd2000bf05300 */
[----:B------:R-:W-:Y:S05]  /*01d0*/  BRA.U UP0, `(.L_x_2) ;  /* 0x0000000100247547 */ /* 0x000fea000b800000 */
[----:B------:R-:W2:Y:S02]  /*01e0*/  LDCU.64 UR6, c[0x0][0x8a8] ;  /* 0x00011500ff0677ac */ /* 0x000ea40008000a00 */
[----:B--2---:R-:W-:-:S04]  /*01f0*/  UISETP.NE.U32.AND UP0, UPT, UR6, URZ, UPT ;  /* 0x000000ff0600728c */ /* 0x004fc8000bf05070 */
[----:B------:R-:W-:-:S09]  /*0200*/  UISETP.NE.AND.EX UP0, UPT, UR7, URZ, UPT, UP0 ;  /* 0x000000ff0700728c */ /* 0x000fd2000bf05300 */
[----:B------:R-:W-:Y:S05]  /*0210*/  BRA.U !UP0, `(.L_x_3) ;  /* 0x00000001080c7547 */ /* 0x000fea000b800000 */
[----:B------:R-:W2:Y:S02]  /*0220*/  LDC.64 R78, c[0x0][0x8a8] ;  /* 0x00022a00ff4e7b82 */ /* 0x000ea40000000a00 */
[----:B--2---:R2:W5:Y:S01]  /*0230*/  LDG.E R78, desc[UR40][R78.64] ;  /* 0x000000284e4e7981 */ /* 0x004562000c1e1900 */
[----:B------:R-:W-:Y:S05]  /*0240*/  BRA `(.L_x_2) ;  /* 0x0000000000087947 */ /* 0x000fea0003800000 */
.L_x_3:
[----:B------:R-:W2:Y:S02]  /*0250*/  LDCU UR6, c[0x0][0x8a0] ;  /* 0x00011400ff0677ac */ /* 0x000ea40008000800 */
[----:B--2---:R-:W-:Y:S02]  /*0260*/  MOV R78, UR6 ;  /* 0x00000006004e7c02 */ /* 0x004fe40008000f00 */
.L_x_2:
[----:B------:R-:W-:Y:S01]  /*0270*/  IMAD.U32 R0, RZ, RZ, UR10 ;  /* 0x0000000aff007e24 */ /* 0x000fe2000f8e00ff */
[----:B------:R-:W-:Y:S04]  /*0280*/  BSSY.RECONVERGENT B0, `(.L_x_4) ;  /* 0x000000c000007945 */ /* 0x000fe80003800200 */
[C---:B------:R-:W-:Y:S02]  /*0290*/  ISETP.NE.OR P2, PT, R0.reuse, 0x1, !P0 ;  /* 0x000000010000780c */ /* 0x040fe40004745670 */
[----:B------:R-:W-:-:S11]  /*02a0*/  ISETP.NE.OR P1, PT, R0, 0x3, !P0 ;  /* 0x000000030000780c */ /* 0x000fd60004725670 */
[----:B------:R-:W-:Y:S05]  /*02b0*/  @P2 BRA `(.L_x_5) ;  /* 0x0000000000202947 */ /* 0x000fea0003800000 */
[----:B------:R-:W3:Y:S02]  /*02c0*/  LDCU.64 UR6, c[0x0][0x348] ;  /* 0x00006900ff0677ac */ /* 0x000ee40008000a00 */
[----:B---3--:R-:W-:Y:S02]  /*02d0*/  UIADD3 UR12, UP1, UPT, UR6, 0x80, URZ ;  /* 0x00000080060c7890 */ /* 0x008fe4000ff3e0ff */
[----:B------:R-:W-:Y:S02]  /*02e0*/  UIADD3 UR6, UP0, UPT, UR6, 0x180, URZ ;  /* 0x0000018006067890 */ /* 0x000fe4000ff1e0ff */
[----:B------:R-:W-:Y:S02]  /*02f0*/  UIADD3.X UR13, UPT, UPT, URZ, UR7, URZ, UP1, !UPT ;  /* 0x00000007ff0d7290 */ /* 0x000fe40008ffe4ff */
[----:B------:R-:W-:-:S07]  /*0300*/  UIADD3.X UR7, UPT, UPT, URZ, UR7, URZ, UP0, !UPT ;  /* 0x00000007ff077290 */ /* 0x000fce00087fe4ff */
[----:B------:R3:W-:Y:S02]  /*0310*/  UTMACCTL.PF [UR12] ;  /* 0x000000000c0079b9 */ /* 0x0007e40008040000 */
[----:B------:R3:W-:Y:S02]  /*0320*/  UTMACCTL.PF [UR6] ;  /* 0x00000000060079b9 */ /* 0x0007e40008040000 */
[----:B---3--:R-:W-:Y:S01]  /*0330*/  NOP ;  /* 0x0000000000007918 */ /* 0x008fe20000000000 */
.L_x_5:
[----:B------:R-:W-:Y:S05]  /*0340*/  BSYNC.RECONVERGENT B0 ;  /* 0x0000000000007941 */ /* 0x000fea0003800200 */
.L_x_4:
[----:B------:R-:W-:Y:S04]  /*0350*/  BSSY.RECONVERGENT B0, `(.L_x_6) ;  /* 0x000000a000007945 */ /* 0x000fe80003800200 */
        /* <DEDUP_REMOVED lines=9> */
.L_x_7:
[----:B------:R-:W-:Y:S05]  /*03f0*/  BSYNC.RECONVERGENT B0 ;  /* 0x0000000000007941 */ /* 0x000fea0003800200 */
.L_x_6:
[----:B------:R-:W3:Y:S01]  /*0400*/  LDCU.64 UR6, c[0x0][0x888] ;  /* 0x00011100ff0677ac */ /* 0x000ee20008000a00 */
[----:B------:R-:W-:Y:S02]  /*0410*/  UISETP.EQ.U32.AND UP1, UPT, UR8, URZ, UPT ;  /* 0x000000ff0800728c */ /* 0x000fe4000bf22070 */
[----:B------:R-:W-:Y:S02]  /*0420*/  UPLOP3.LUT UP5, UPT, UPT, UPT, UPT, 0x40, 0x4 ;  /* 0x000000000004789c */ /* 0x000fe40003fae870 */
[----:B---3--:R-:W-:-:S04]  /*0430*/  UISETP.NE.U32.AND UP0, UPT, UR6, URZ, UPT ;  /* 0x000000ff0600728c */ /* 0x008fc8000bf05070 */
[----:B------:R-:W-:-:S04]  /*0440*/  UISETP.NE.AND.EX UP0, UPT, UR7, URZ, UPT, UP0 ;  /* 0x000000ff0700728c */ /* 0x000fc8000bf05300 */
[----:B------:R-:W-:-:S04]  /*0450*/  UISETP.EQ.OR.EX UP3, UPT, UR9, URZ, !UP0, UP1 ;  /* 0x000000ff0900728c */ /* 0x000fc8000c762710 */
[----:B------:R-:W-:-:S05]  /*0460*/  UP2UR UR44, UPR, URZ, 0x8 ;  /* 0x00000008ff2c7883 */ /* 0x000fca0008000000 */
[----:B------:R-:W-:Y:S07]  /*0470*/  BRA.U !UP3, `(.L_x_8) ;  /* 0x000000010b147547 */ /* 0x000fee000b800000 */
[----:B------:R-:W-:Y:S01]  /*0480*/  PLOP3.LUT P2, PT, PT, PT, UP2, 0x80, 0x8 ;  /* 0x000000000008781c */ /* 0x000fe20003f4f028 */
[----:B------:R-:W-:-:S12]  /*0490*/  UPLOP3.LUT UP5, UPT, UPT, UPT, UP0, 0x40, 0x4 ;  /* 0x000000000004789c */ /* 0x000fd80003fae800 */
[----:B-----5:R-:W-:-:S13]  /*04a0*/  @!P2 FSETP.EQ.AND P1, PT, R81, RZ, PT ;  /* 0x000000ff5100a20b */ /* 0x020fda0003f22000 */
[----:B------:R-:W-:Y:S01]  /*04b0*/  @!P2 VOTEU.ANY UP1, P1 ;  /* 0x0000000000ffa886 */ /* 0x000fe20000820100 */
[----:B------:R-:W-:-:S11]  /*04c0*/  @!UP2 UPLOP3.LUT UP5, UPT, UPT, UPT, UP1, 0x80, 0x8 ;  /* 0x000000000008a89c */ /* 0x000fd60003faf010 */
.L_x_8:
[----:B------:R-:W3:Y:S01]  /*04d0*/  SHFL.IDX PT, R0, R169, RZ, 0x1f ;  /* 0x00001fffa9007589 */ /* 0x000ee200000e0000 */
[----:B------:R-:W-:-:S04]  /*04e0*/  UISETP.NE.AND UP1, UPT, UR10, 0x2, UPT ;  /* 0x000000020a00788c */ /* 0x000fc8000bf25270 */
[----:B------:R-:W-:Y:S02]  /*04f0*/  UISETP.EQ.AND UP2, UPT, UR5, URZ, !UP1 ;  /* 0x000000ff0500728c */ /* 0x000fe4000cf42270 */
[----:B------:R-:W-:-:S04]  /*0500*/  USEL UR7, URZ, 0x1, UP1 ;  /* 0x00000001ff077887 */ /* 0x000fc80008800000 */
[----:B------:R-:W-:Y:S02]  /*0510*/  PLOP3.LUT P5, PT, P0, PT, UP2, 0x80, 0x8 ;  /* 0x000000000008781c */ /* 0x000fe400007af028 */
[----:B---3--:R-:W-:-:S13]  /*0520*/  ISETP.NE.AND P1, PT, R0, RZ, PT ;  /* 0x000000ff0000720c */ /* 0x008fda0003f25270 */
[----:B------:R-:W-:Y:S05]  /*0530*/  @P1 BRA `(.L_x_9) ;  /* 0x0000000000d01947 */ /* 0x000fea0003800000 */
[----:B------:R-:W-:Y:S01]  /*0540*/  ELECT P1, URZ, PT ;  /* 0x0000000000ff782f */ /* 0x000fe20003820000 */
[----:B------:R-:W-:-:S12]  /*0550*/  BSSY.RECONVERGENT B0, `(.L_x_9) ;  /* 0x0000032000007945 */ /* 0x000fd80003800200 */
[----:B------:R-:W-:Y:S05]  /*0560*/  @!P1 BRA `(.L_x_10) ;  /* 0x0000000000c09947 */ /* 0x000fea0003800000 */
[----:B------:R-:W-:Y:S01]  /*0570*/  UMOV UR8, 0x400 ;  /* 0x0000040000087882 */ /* 0x000fe20000000000 */
[----:B------:R-:W-:Y:S01]  /*0580*/  UMOV UR6, 0x1 ;  /* 0x0000000100067882 */ /* 0x000fe20000000000 */
[----:B------:R-:W-:Y:S02]  /*0590*/  ULEA UR8, UR37, UR8, 0x18 ;  /* 0x0000000825087291 */ /* 0x000fe4000f8ec0ff */
[----:B------:R-:W-:-:S04]  /*05a0*/  UIADD3 UR12, UPT, UPT, -UR6, 0x100000, URZ ;  /* 0x00100000060c7890 */ /* 0x000fc8000fffe1ff */
[----:B------:R-:W-:Y:S02]  /*05b0*/  USHF.L.U32 UR13, UR12, 0xb, URZ ;  /* 0x0000000b0c0d7899 */ /* 0x000fe400080006ff */
[----:B------:R-:W-:Y:S01]  /*05c0*/  USHF.L.U32 UR12, UR12, 0x1, URZ ;  /* 0x000000010c0c7899 */ /* 0x000fe200080006ff */
[----:B------:R-:W3:Y:S11]  /*05d0*/  FENCE.VIEW.ASYNC.S ;  /* 0x00000000000073c6 */ /* 0x000ef60000000000 */
[----:B---3--:R3:W4:Y:S01]  /*05e0*/  SYNCS.EXCH.64 URZ, [UR8], UR12 ;  /* 0x0000000c08ff75b2 */ /* 0x0087220008000100 */
[----:B------:R3:W1:Y:S01]  /*05f0*/  SYNCS.EXCH.64 URZ, [UR8+0xa0], UR12 ;  /* 0x0000a00c08ff75b2 */ /* 0x0006620008000100 */
        /* <DEDUP_REMOVED lines=37> */
[----:B------:R3:W1:Y:S02]  /*0850*/  SYNCS.EXCH.64 URZ, [UR8+0x138], UR12 ;  /* 0x0001380c08ff75b2 */ /* 0x0006640008000100 */
[----:B---34-:R-:W-:Y:S01]  /*0860*/  NOP ;  /* 0x0000000000007918 */ /* 0x018fe20000000000 */
.L_x_10:
[----:B------:R-:W-:Y:S05]  /*0870*/  BSYNC.RECONVERGENT B0 ;  /* 0x0000000000007941 */ /* 0x000fea0003800200 */
.L_x_9:
[----:B------:R-:W3:Y:S01]  /*0880*/  SHFL.IDX PT, R0, R169, RZ, 0x1f ;  /* 0x00001fffa9007589 */ /* 0x000ee200000e0000 */
[----:B------:R-:W-:Y:S01]  /*0890*/  NOP ;  /* 0x0000000000007918 */ /* 0x000fe20000000000 */
[----:B---3--:R-:W-:-:S13]  /*08a0*/  ISETP.NE.AND P1, PT, R0, 0x1, PT ;  /* 0x000000010000780c */ /* 0x008fda0003f25270 */
[----:B------:R-:W-:Y:S05]  /*08b0*/  @P1 BRA `(.L_x_11) ;  /* 0x00000000003c1947 */ /* 0x000fea0003800000 */
[----:B------:R-:W-:Y:S01]  /*08c0*/  UMOV UR9, 0x400 ;  /* 0x0000040000097882 */ /* 0x000fe20000000000 */
[----:B------:R-:W-:Y:S01]  /*08d0*/  UMOV UR8, 0x20 ;  /* 0x0000002000087882 */ /* 0x000fe20000000000 */
[----:B------:R-:W-:Y:S01]  /*08e0*/  UMOV UR6, 0x80 ;  /* 0x0000008000067882 */ /* 0x000fe20000000000 */
[----:B------:R-:W-:Y:S02]  /*08f0*/  ULEA UR9, UR37, UR9, 0x18 ;  /* 0x0000000925097291 */ /* 0x000fe4000f8ec0ff */
[----:B------:R-:W-:-:S04]  /*0900*/  UIADD3 UR12, UPT, UPT, -UR8, 0x100000, URZ ;  /* 0x00100000080c7890 */ /* 0x000fc8000fffe1ff */
[----:B------:R-:W-:Y:S02]  /*0910*/  USHF.L.U32 UR13, UR12, 0xb, URZ ;  /* 0x0000000b0c0d7899 */ /* 0x000fe400080006ff */
[----:B------:R-:W-:Y:S02]  /*0920*/  USHF.L.U32 UR12, UR12, 0x1, URZ ;  /* 0x000000010c0c7899 */ /* 0x000fe400080006ff */
[----:B------:R-:W-:-:S04]  /*0930*/  UIADD3 UR14, UPT, UPT, -UR6, 0x100000, URZ ;  /* 0x00100000060e7890 */ /* 0x000fc8000fffe1ff */
[----:B------:R-:W-:Y:S02]  /*0940*/  USHF.L.U32 UR15, UR14, 0xb, URZ ;  /* 0x0000000b0e0f7899 */ /* 0x000fe400080006ff */
[----:B------:R-:W-:Y:S01]  /*0950*/  USHF.L.U32 UR14, UR14, 0x1, URZ ;  /* 0x000000010e0e7899 */ /* 0x000fe200080006ff */
[----:B------:R-:W-:Y:S01]  /*0960*/  ELECT P1, URZ, PT ;  /* 0x0000000000ff782f */ /* 0x000fe20003820000 */
[----:B------:R-:W3:Y:S02]  /*0970*/  FENCE.VIEW.ASYNC.S ;  /* 0x00000000000073c6 */ /* 0x000ee40000000000 */
[----:B---3--:R3:W4:Y:S08]  /*0980*/  SYNCS.EXCH.64 URZ, [UR9+0x140], UR12 ;  /* 0x0001400c09ff75b2 */ /* 0x0087300008000100 */
[----:B------:R3:W1:Y:S01]  /*0990*/  SYNCS.EXCH.64 URZ, [UR9+0x148], UR14 ;  /* 0x0001480e09ff75b2 */ /* 0x0006620008000100 */
[----:B------:R-:W-:Y:S01]  /*09a0*/  NOP ;  /* 0x0000000000007918 */ /* 0x000fe20000000000 */
.L_x_11:
[----:B------:R-:W2:Y:S01]  /*09b0*/  SHFL.IDX PT, R0, R169, RZ, 0x1f ;  /* 0x00001fffa9007589 */ /* 0x000ea200000e0000 */
[----:B------:R-:W-:Y:S01]  /*09c0*/  NOP ;  /* 0x0000000000007918 */ /* 0x000fe20000000000 */
[----:B--2---:R-:W-:-:S13]  /*09d0*/  ISETP.NE.AND P1, PT, R0, 0x3, PT ;  /* 0x000000030000780c */ /* 0x004fda0003f25270 */
[----:B------:R-:W-:Y:S05]  /*09e0*/  @P1 BRA `(.L_x_12) ;  /* 0x00000000002c1947 */ /* 0x000fea0003800000 */
[----:B------:R-:W-:Y:S01]  /*09f0*/  UMOV UR8, 0x400 ;  /* 0x0000040000087882 */ /* 0x000fe20000000000 */
[----:B------:R-:W-:Y:S01]  /*0a00*/  UMOV UR6, 0x20 ;  /* 0x0000002000067882 */ /* 0x000fe20000000000 */
[----:B------:R-:W-:Y:S02]  /*0a10*/  ULEA UR8, UR37, UR8, 0x18 ;  /* 0x0000000825087291 */ /* 0x000fe4000f8ec0ff */
[----:B---3--:R-:W-:-:S04]  /*0a20*/  UIADD3 UR12, UPT, UPT, -UR6, 0x100000, URZ ;  /* 0x00100000060c7890 */ /* 0x008fc8000fffe1ff */
[----:B------:R-:W-:Y:S02]  /*0a30*/  USHF.L.U32 UR13, UR12, 0xb, URZ ;  /* 0x0000000b0c0d7899 */ /* 0x000fe400080006ff */
[----:B------:R-:W-:Y:S01]  /*0a40*/  USHF.L.U32 UR12, UR12, 0x1, URZ ;  /* 0x000000010c0c7899 */ /* 0x000fe200080006ff */
[----:B------:R-:W-:Y:S01]  /*0a50*/  ELECT P1, URZ, PT ;  /* 0x0000000000ff782f */ /* 0x000fe20003820000 */
[----:B------:R-:W2:Y:S10]  /*0a60*/  FENCE.VIEW.ASYNC.S ;  /* 0x00000000000073c6 */ /* 0x000eb40000000000 */
[----:B--2---:R2:W3:Y:S01]  /*0a70*/  SYNCS.EXCH.64 URZ, [UR8+0x150], UR12 ;  /* 0x0001500c08ff75b2 */ /* 0x0044e20008000100 */
[----:B------:R2:W1:Y:S01]  /*0a80*/  SYNCS.EXCH.64 URZ, [UR8+0x158], UR12 ;  /* 0x0001580c08ff75b2 */ /* 0x0004620008000100 */
[----:B------:R-:W-:Y:S01]  /*0a90*/  NOP ;  /* 0x0000000000007918 */ /* 0x000fe20000000000 */
.L_x_12:
[----:B------:R-:W4:Y:S01]  /*0aa0*/  SHFL.IDX PT, R0, R169, RZ, 0x1f ;  /* 0x00001fffa9007589 */ /* 0x000f2200000e0000 */
[----:B------:R-:W-:Y:S01]  /*0ab0*/  NOP ;  /* 0x0000000000007918 */ /* 0x000fe20000000000 */
[----:B----4-:R-:W-:-:S13]  /*0ac0*/  ISETP.NE.AND P1, PT, R0, 0x4, PT ;  /* 0x000000040000780c */ /* 0x010fda0003f25270 */
[----:B------:R-:W-:Y:S05]  /*0ad0*/  @P1 BRA `(.L_x_13) ;  /* 0x0000000000481947 */ /* 0x000fea0003800000 */
[----:B---3--:R-:W-:Y:S01]  /*0ae0*/  UMOV UR9, 0x1a0 ;  /* 0x000001a000097882 */ /* 0x008fe20000000000 */
[----:B--2---:R-:W-:Y:S01]  /*0af0*/  UMOV UR8, 0x400 ;  /* 0x0000040000087882 */ /* 0x004fe20000000000 */
[----:B------:R-:W-:Y:S01]  /*0b00*/  USEL UR9, UR9, 0x1e0, UP5 ;  /* 0x000001e009097887 */ /* 0x000fe2000a800000 */
        /* <DEDUP_REMOVED lines=9> */
[----:B------:R-:W2:Y:S02]  /*0ba0*/  FENCE.VIEW.ASYNC.S ;  /* 0x00000000000073c6 */ /* 0x000ea40000000000 */
[----:B--2---:R4:W2:Y:S08]  /*0bb0*/  SYNCS.EXCH.64 URZ, [UR8+0x160], UR12 ;  /* 0x0001600c08ff75b2 */ /* 0x0048b00008000100 */
[----:B------:R4:W3:Y:S01]  /*0bc0*/  SYNCS.EXCH.64 URZ, [UR8+0x170], UR14 ;  /* 0x0001700e08ff75b2 */ /* 0x0008e20008000100 */
[----:B------:R4:W1:Y:S01]  /*0bd0*/  SYNCS.EXCH.64 URZ, [UR8+0x168], UR12 ;  /* 0x0001680c08ff75b2 */ /* 0x0008620008000100 */
[----:B------:R4:W1:Y:S02]  /*0be0*/  SYNCS.EXCH.64 URZ, [UR8+0x178], UR14 ;  /* 0x0001780e08ff75b2 */ /* 0x0008640008000100 */
[----:B----4-:R-:W-:Y:S01]  /*0bf0*/  NOP ;  /* 0x0000000000007918 */ /* 0x010fe20000000000 */
.L_x_13:
[----:B------:R-:W4:Y:S01]  /*0c00*/  SHFL.IDX PT, R0, R169, RZ, 0x1f ;  /* 0x00001fffa9007589 */ /* 0x000f2200000e0000 */
[----:B------:R-:W-:Y:S01]  /*0c10*/  NOP ;  /* 0x0000000000007918 */ /* 0x000fe20000000000 */
[----:B----4-:R-:W-:-:S13]  /*0c20*/  ISETP.NE.AND P1, PT, R0, 0x5, PT ;  /* 0x000000050000780c */ /* 0x010fda0003f25270 */
[----:B------:R-:W-:Y:S05]  /*0c30*/  @P1 BRA `(.L_x_14) ;  /* 0x0000000000541947 */ /* 0x000fea0003800000 */
[----:B---3--:R-:W-:Y:S01]  /*0c40*/  UMOV UR9, 0x400 ;  /* 0x0000040000097882 */ /* 0x008fe20000000000 */
[----:B--2---:R-:W-:Y:S01]  /*0c50*/  UMOV UR8, 0x1 ;  /* 0x0000000100087882 */ /* 0x004fe20000000000 */
        /* <DEDUP_REMOVED lines=13> */
[----:B------:R4:W1:Y:S01]  /*0d30*/  SYNCS.EXCH.64 URZ, [UR9+0x1a8], UR14 ;  /* 0x0001a80e09ff75b2 */ /* 0x0008620008000100 */
[----:B------:R4:W1:Y:S01]  /*0d40*/  SYNCS.EXCH.64 URZ, [UR9+0x190], UR12 ;  /* 0x0001900c09ff75b2 */ /* 0x0008620008000100 */
[----:B------:R4:W1:Y:S01]  /*0d50*/  SYNCS.EXCH.64 URZ, [UR9+0x1b0], UR14 ;  /* 0x0001b00e09ff75b2 */ /* 0x0008620008000100 */
[----:B------:R4:W1:Y:S01]  /*0d60*/  SYNCS.EXCH.64 URZ, [UR9+0x198], UR12 ;  /* 0x0001980c09ff75b2 */ /* 0x0008620008000100 */
[----:B------:R4:W1:Y:S02]  /*0d70*/  SYNCS.EXCH.64 URZ, [UR9+0x1b8], UR14 ;  /* 0x0001b80e09ff75b2 */ /* 0x0008640008000100 */
[----:B----4-:R-:W-:Y:S01]  /*0d80*/  NOP ;  /* 0x0000000000007918 */ /* 0x010fe20000000000 */
.L_x_14:
[----:B------:R-:W4:Y:S01]  /*0d90*/  SHFL.IDX PT, R0, R169, RZ, 0x1f ;  /* 0x00001fffa9007589 */ /* 0x000f2200000e0000 */
[----:B------:R-:W-:Y:S01]  /*0da0*/  ISETP.NE.OR P0, PT, RZ, UR10, !P0 ;  /* 0x0000000aff007c0c */ /* 0x000fe2000c705670 */
[----:B------:R-:W-:Y:S01]  /*0db0*/  NOP ;  /* 0x0000000000007918 */ /* 0x000fe20000000000 */
[----:B----4-:R-:W-:-:S13]  /*0dc0*/  ISETP.NE.AND P1, PT, R0, 0x3, PT ;  /* 0x000000030000780c */ /* 0x010fda0003f25270 */
[----:B------:R-:W-:Y:S05]  /*0dd0*/  @P1 BRA `(.L_x_15) ;  /* 0x0000000000341947 */ /* 0x000fea0003800000 */
[----:B--2---:R-:W-:Y:S01]  /*0de0*/  UMOV UR8, 0x400 ;  /* 0x0000040000087882 */ /* 0x004fe20000000000 */
[----:B------:R-:W-:Y:S01]  /*0df0*/  UMOV UR6, 0x20 ;  /* 0x0000002000067882 */ /* 0x000fe20000000000 */
[----:B------:R-:W-:Y:S02]  /*0e00*/  ULEA UR8, UR37, UR8, 0x18 ;  /* 0x0000000825087291 */ /* 0x000fe4000f8ec0ff */
[----:B---3--:R-:W-:-:S04]  /*0e10*/  UIADD3 UR12, UPT, UPT, -UR6, 0x100000, URZ ;  /* 0x00100000060c7890 */ /* 0x008fc8000fffe1ff */
[----:B------:R-:W-:Y:S02]  /*0e20*/  USHF.L.U32 UR13, UR12, 0xb, URZ ;  /* 0x0000000b0c0d7899 */ /* 0x000fe400080006ff */
[----:B------:R-:W-:Y:S01]  /*0e30*/  USHF.L.U32 UR12, UR12, 0x1, URZ ;  /* 0x000000010c0c7899 */ /* 0x000fe200080006ff */
[----:B------:R-:W-:Y:S01]  /*0e40*/  ELECT P1, URZ, PT ;  /* 0x0000000000ff782f */ /* 0x000fe20003820000 */
[----:B------:R-:W2:Y:S10]  /*0e50*/  FENCE.VIEW.ASYNC.S ;  /* 0x00000000000073c6 */ /* 0x000eb40000000000 */
[----:B--2---:R4:W2:Y:S01]  /*0e60*/  SYNCS.EXCH.64 URZ, [UR8+0x1c0], UR12 ;  /* 0x0001c00c08ff75b2 */ /* 0x0048a20008000100 */
[----:B------:R4:W3:Y:S01]  /*0e70*/  SYNCS.EXCH.64 URZ, [UR8+0x1d0], UR12 ;  /* 0x0001d00c08ff75b2 */ /* 0x0008e20008000100 */
[----:B------:R4:W1:Y:S01]  /*0e80*/  SYNCS.EXCH.64 URZ, [UR8+0x1c8], UR12 ;  /* 0x0001c80c08ff75b2 */ /* 0x0008620008000100 */
[----:B------:R4:W1:Y:S02]  /*0e90*/  SYNCS.EXCH.64 URZ, [UR8+0x1d8], UR12 ;  /* 0x0001d80c08ff75b2 */ /* 0x0008640008000100 */
[----:B----4-:R-:W-:Y:S01]  /*0ea0*/  NOP ;  /* 0x0000000000007918 */ /* 0x010fe20000000000 */
.L_x_15:
[----:B------:R-:W-:Y:S01]  /*0eb0*/  VOTEU.ALL UP1, P0 ;  /* 0x0000000000ff7886 */ /* 0x000fe20000020000 */
[----:B--2---:R-:W2:Y:S01]  /*0ec0*/  LDCU UR8, c[0x0][0x36c] ;  /* 0x00006d80ff0877ac */ /* 0x004ea20008000800 */
[----:B------:R-:W-:Y:S01]  /*0ed0*/  NOP ;  /* 0x0000000000007918 */ /* 0x000fe20000000000 */
[----:B------:R-:W-:Y:S01]  /*0ee0*/  LOP3.LUT R10, R166, 0x1f, RZ, 0xc0, !PT ;  /* 0x0000001fa60a7812 */ /* 0x000fe200078ec0ff */
[----:B---3--:R-:W-:Y:S01]  /*0ef0*/  UMOV UR12, 0x20 ;  /* 0x00000020000c7882 */ /* 0x008fe20000000000 */
[----:B------:R-:W-:Y:S01]  /*0f00*/  @!UP1 UMOV UR6, 0x400 ;  /* 0x0000040000069882 */ /* 0x000fe20000000000 */
[----:B------:R-:W-:-:S04]  /*0f10*/  @!UP1 UIADD3 UR12, UPT, UPT, -UR12, 0x100000, URZ ;  /* 0x001000000c0c9890 */ /* 0x000fc8000fffe1ff */
[----:B------:R-:W-:Y:S02]  /*0f20*/  @!UP1 USHF.L.U32 UR13, UR12, 0xb, URZ ;  /* 0x0000000b0c0d9899 */ /* 0x000fe400080006ff */
[----:B------:R-:W-:Y:S02]  /*0f30*/  @!UP1 USHF.L.U32 UR12, UR12, 0x1, URZ ;  /* 0x000000010c0c9899 */ /* 0x000fe400080006ff */
[----:B------:R-:W-:Y:S01]  /*0f40*/  @!UP1 ULEA UR6, UR37, UR6, 0x18 ;  /* 0x0000000625069291 */ /* 0x000fe2000f8ec0ff */
[----:B------:R-:W-:Y:S01]  /*0f50*/  VOTEU.ALL UP1, P0 ;  /* 0x0000000000ff7886 */ /* 0x000fe20000020000 */
[----:B------:R-:W-:Y:S01]  /*0f60*/  UISETP.NE.AND UP4, UPT, UR10, URZ, UPT ;  /* 0x000000ff0a00728c */ /* 0x000fe2000bf85270 */
[----:B------:R-:W3:Y:S09]  /*0f70*/  FENCE.VIEW.ASYNC.S ;  /* 0x00000000000073c6 */ /* 0x000ef20000000000 */
[----:B---3--:R3:W4:Y:S01]  /*0f80*/  @!UP1 SYNCS.EXCH.64 URZ, [UR6+0x1e0], UR12 ;  /* 0x0001e00c06ff95b2 */ /* 0x0087220008000100 */
[----:B--2---:R-:W-:-:S09]  /*0f90*/  UISETP.EQ.U32.AND UP1, UPT, UR8, 0x1, UPT ;  /* 0x000000010800788c */ /* 0x004fd2000bf22070 */
[----:B------:R-:W-:Y:S05]  /*0fa0*/  BRA.U !UP1, `(.L_x_16) ;  /* 0x0000000109087547 */ /* 0x000fea000b800000 */
[----:B-1--4-:R-:W-:Y:S01]  /*0fb0*/  UCGABAR_ARV ;  /* 0x00000000000079c7 */ /* 0x012fe20008000000 */
[----:B------:R-:W-:Y:S05]  /*0fc0*/  BRA `(.L_x_17) ;  /* 0x0000000000047947 */ /* 0x000fea0003800000 */
.L_x_16:
[----:B-1--4-:R-:W-:Y:S01]  /*0fd0*/  NOP ;  /* 0x0000000000007918 */ /* 0x012fe20000000000 */
.L_x_17:
[----:B------:R-:W1:Y:S01]  /*0fe0*/  S2R R164, SR_CTAID.Y ;  /* 0x0000000000a47919 */ /* 0x000e620000002600 */
[----:B------:R-:W-:-:S05]  /*0ff0*/  CS2R.32 R155, SR_CgaSize ;  /* 0x00000000009b7805 */ /* 0x000fca0000008a00 */
[----:B------:R-:W-:-:S05]  /*1000*/  IMAD R155, R155, -0xa0, RZ ;  /* 0xffffff609b9b7824 */ /* 0x000fca00078e02ff */
[----:B---3--:R-:W-:-:S14]  /*1010*/  R2UR UR6, R155 ;  /* 0x000000009b0672ca */ /* 0x008fdc00000e0000 */
[----:B------:R-:W2:Y:S01]  /*1020*/  LDCU UR6, c[0x0][UR6+0x2b4] ;  /* 0x00005680060677ac */ /* 0x000ea20008000800 */
[----:B------:R-:W-:-:S05]  /*1030*/  CS2R.32 R0, SR_CgaSize ;  /* 0x0000000000007805 */ /* 0x000fca0000008a00 */
[----:B------:R-:W-:-:S06]  /*1040*/  IMAD R0, R0, -0xa0, RZ ;  /* 0xffffff6000007824 */ /* 0x000fcc00078e02ff */
[----:B------:R-:W3:Y:S01]  /*1050*/  LDC R0, c[0x0][R0+0x2a4] ;  /* 0x0000a90000007b82 */ /* 0x000ee20000000800 */
[----:B------:R-:W-:Y:S01]  /*1060*/  PRMT R8, RZ, 0x7610, R8 ;  /* 0x00007610ff087816 */ /* 0x000fe20000000008 */
[----:B------:R-:W4:Y:S01]  /*1070*/  S2R R11, SR_CTAID.X ;  /* 0x00000000000b7919 */ /* 0x000f220000002500 */
[----:B------:R-:W-:-:S05]  /*1080*/  CS2R.32 R155, SR_CgaSize ;  /* 0x00000000009b7805 */ /* 0x000fca0000008a00 */
[----:B------:R-:W-:-:S05]  /*1090*/  IMAD R155, R155, -0xa0, RZ ;  /* 0xffffff609b9b7824 */ /* 0x000fca00078e02ff */
[----:B------:R-:W-:-:S14]  /*10a0*/  R2UR UR8, R155 ;  /* 0x000000009b0872ca */ /* 0x000fdc00000e0000 */
[----:B------:R-:W3:Y:S01]  /*10b0*/  LDCU UR8, c[0x0][UR8+0x2b0] ;  /* 0x00005600080877ac */ /* 0x000ee20008000800 */
[----:B------:R-:W-:Y:S01]  /*10c0*/  UISETP.NE.AND UP2, UPT, UR10, 0x2, UPT ;  /* 0x000000020a00788c */ /* 0x000fe2000bf45270 */
[----:B------:R-:W2:Y:S01]  /*10d0*/  LDC R9, c[0x0][0xb24] ;  /* 0x0002c900ff097b82 */ /* 0x000ea20000000800 */
[----:B------:R-:W-:-:S05]  /*10e0*/  CS2R.32 R2, SR_CgaSize ;  /* 0x0000000000027805 */ /* 0x000fca0000008a00 */
[----:B------:R-:W-:-:S06]  /*10f0*/  IMAD R2, R2, -0xa0, RZ ;  /* 0xffffff6002027824 */ /* 0x000fcc00078e02ff */
[----:B------:R-:W3:Y:S08]  /*1100*/  LDC R2, c[0x0][R2+0x2a0] ;  /* 0x0000a80002027b82 */ /* 0x000ef00000000800 */
[----:B------:R-:W3:Y:S01]  /*1110*/  LDC R72, c[0x0][0xb24] ;  /* 0x0002c900ff487b82 */ /* 0x000ee20000000800 */
[----:B-1----:R-:W-:-:S07]  /*1120*/  I2FP.F32.U32 R3, R164 ;  /* 0x000000a400037245 */ /* 0x002fce0000201000 */
[----:B------:R-:W1:Y:S01]  /*1130*/  S2UR UR36, SR_CTAID.Z ;  /* 0x00000000002479c3 */ /* 0x000e620000002700 */
[----:B--2---:R-:W-:Y:S01]  /*1140*/  ISETP.GE.AND P0, PT, R9, 0x1, PT ;  /* 0x000000010900780c */ /* 0x004fe20003f06270 */
[----:B----4-:R-:W-:Y:S01]  /*1150*/  IMAD.MOV.U32 R155, RZ, RZ, R11 ;  /* 0x000000ffff9b7224 */ /* 0x010fe200078e000b */
[----:B------:R-:W-:Y:S01]  /*1160*/  I2FP.F32.U32 R4, R11 ;  /* 0x0000000b00047245 */ /* 0x000fe20000201000 */
[----:B------:R-:W-:Y:S01]  /*1170*/  FMUL R3, R3, UR6 ;  /* 0x0000000603037c20 */ /* 0x000fe20008400000 */
[----:B------:R-:W2:Y:S03]  /*1180*/  LDCU UR6, c[0x0][0xb30] ;  /* 0x00016600ff0677ac */ /* 0x000ea60008000800 */
[----:B---3--:R-:W-:Y:S01]  /*1190*/  FMUL R4, R4, UR8 ;  /* 0x0000000804047c20 */ /* 0x008fe20008400000 */
[----:B------:R-:W3:Y:S08]  /*11a0*/  F2I.U32.TRUNC.NTZ R143, R3 ;  /* 0x00000003008f7305 */ /* 0x000ef0000020f000 */
[----:B------:R-:W4:Y:S01]  /*11b0*/  F2I.U32.TRUNC.NTZ R154, R4 ;  /* 0x00000004009a7305 */ /* 0x000f22000020f000 */
[----:B--2---:R-:W-:Y:S01]  /*11c0*/  UISETP.NE.AND UP3, UPT, UR6, 0x1, UPT ;  /* 0x000000010600788c */ /* 0x004fe2000bf65270 */
[----:B---3--:R-:W-:-:S05]  /*11d0*/  IADD3 R143, PT, PT, -R143, RZ, RZ ;  /* 0x000000ff8f8f7210 */ /* 0x008fca0007ffe1ff */
[----:B------:R-:W-:Y:S01]  /*11e0*/  IMAD R143, R0, R143, R164 ;  /* 0x0000008f008f7224 */ /* 0x000fe200078e02a4 */
[----:B------:R-:W-:Y:S01]  /*11f0*/  PRMT R0, RZ, 0x7610, R0 ;  /* 0x00007610ff007816 */ /* 0x000fe20000000000 */
[----:B----4-:R-:W-:-:S04]  /*1200*/  IMAD.MOV R154, RZ, RZ, -R154 ;  /* 0x000000ffff9a7224 */ /* 0x010fc800078e0a9a */
[----:B------:R-:W-:Y:S01]  /*1210*/  IMAD R154, R2, R154, R11 ;  /* 0x0000009a029a7224 */ /* 0x000fe200078e020b */
[----:B-1----:R-:W-:Y:S06]  /*1220*/  BRA.U UP4, `(.L_x_18) ;  /* 0x0000000104247547 */ /* 0x002fec000b800000 */
[----:B------:R-:W-:Y:S01]  /*1230*/  ISETP.NE.AND P1, PT, R143, RZ, PT ;  /* 0x000000ff8f00720c */ /* 0x000fe20003f25270 */
[----:B------:R-:W-:Y:S01]  /*1240*/  IMAD.MOV.U32 R0, RZ, RZ, 0x3 ;  /* 0x00000003ff007424 */ /* 0x000fe200078e00ff */
[C---:B------:R-:W-:Y:S02]  /*1250*/  LOP3.LUT R3, R154.reuse, 0xfffffffe, RZ, 0xc0, !PT ;  /* 0xfffffffe9a037812 */ /* 0x040fe400078ec0ff */
[----:B------:R-:W-:Y:S02]  /*1260*/  ISETP.LT.U32.OR P1, PT, R154, 0x2, !P1 ;  /* 0x000000029a00780c */ /* 0x000fe40004f21470 */
[----:B------:R-:W-:Y:S02]  /*1270*/  SHF.L.U32 R0, R0, R3, RZ ;  /* 0x0000000300007219 */ /* 0x000fe400000006ff */
[----:B------:R-:W-:Y:S02]  /*1280*/  SEL R5, RZ, 0x1, !P1 ;  /* 0x00000001ff057807 */ /* 0x000fe40004800000 */
[----:B------:R-:W-:-:S05]  /*1290*/  SEL R2, RZ, 0x2, !P1 ;  /* 0x00000002ff027807 */ /* 0x000fca0004800000 */
[----:B------:R-:W-:-:S05]  /*12a0*/  IMAD.IADD R2, R5, 0x1, R2 ;  /* 0x0000000105027824 */ /* 0x000fca00078e0202 */
[----:B------:R-:W-:Y:S02]  /*12b0*/  PRMT R8, R2, 0x7610, R8 ;  /* 0x0000761002087816 */ /* 0x000fe40000000008 */
.L_x_18:
[----:B------:R-:W-:Y:S05]  /*12c0*/  @!P0 BRA `(.L_x_19) ;  /* 0x0000000000b88947 */ /* 0x000fea0003800000 */
[----:B------:R-:W1:Y:S01]  /*12d0*/  LDC.64 R4, c[0x0][0xb18] ;  /* 0x0002c600ff047b82 */ /* 0x000e620000000a00 */
[----:B------:R-:W-:-:S07]  /*12e0*/  ISETP.NE.AND P0, PT, R9, 0x1, PT ;  /* 0x000000010900780c */ /* 0x000fce0003f05270 */
[----:B------:R-:W2:Y:S08]  /*12f0*/  LDC R14, c[0x0][0xb0c] ;  /* 0x0002c300ff0e7b82 */ /* 0x000eb00000000800 */
[----:B------:R-:W3:Y:S08]  /*1300*/  LDC R13, c[0x0][0x370] ;  /* 0x0000dc00ff0d7b82 */ /* 0x000ef00000000800 */
[----:B------:R-:W4:Y:S01]  /*1310*/  LDC R16, c[0x0][0x374] ;  /* 0x0000dd00ff107b82 */ /* 0x000f220000000800 */
[----:B-1----:R-:W-:-:S07]  /*1320*/  ISETP.NE.AND P1, PT, R4, 0x1, PT ;  /* 0x000000010400780c */ /* 0x002fce0003f25270 */
[----:B------:R-:W3:Y:S01]  /*1330*/  LDC.64 R6, c[0x0][0xb10] ;  /* 0x0002c400ff067b82 */ /* 0x000ee20000000a00 */
[----:B--2---:R-:W-:-:S07]  /*1340*/  ISETP.NE.AND P2, PT, R14, 0x1, PT ;  /* 0x000000010e00780c */ /* 0x004fce0003f45270 */
[----:B------:R-:W1:Y:S08]  /*1350*/  LDC R12, c[0x0][0xb20] ;  /* 0x0002c800ff0c7b82 */ /* 0x000e700000000800 */
[----:B------:R-:W2:Y:S01]  /*1360*/  LDC.64 R2, c[0x0][0xb28] ;  /* 0x0002ca00ff027b82 */ /* 0x000ea20000000a00 */
[----:B----4-:R-:W-:-:S04]  /*1370*/  IMAD.HI.U32 R15, R16, R5, RZ ;  /* 0x00000005100f7227 */ /* 0x010fc800078e00ff */
[----:B------:R-:W-:-:S04]  /*1380*/  IMAD.HI.U32 R5, R164, R5, RZ ;  /* 0x00000005a4057227 */ /* 0x000fc800078e00ff */
[----:B---3--:R-:W-:-:S04]  /*1390*/  IMAD.HI.U32 R18, R13, R6, RZ ;  /* 0x000000060d127227 */ /* 0x008fc800078e00ff */
[C---:B------:R-:W-:Y:S01]  /*13a0*/  IMAD.HI.U32 R20, R11.reuse, R6, RZ ;  /* 0x000000060b147227 */ /* 0x040fe200078e00ff */
[-C--:B------:R-:W-:Y:S02]  /*13b0*/  @P2 SHF.R.U32.HI R13, RZ, R7.reuse, R18 ;  /* 0x00000007ff0d2219 */ /* 0x080fe40000011612 */
[-C--:B-1----:R-:W-:Y:S02]  /*13c0*/  @P1 SHF.R.U32.HI R16, RZ, R12.reuse, R15 ;  /* 0x0000000cff101219 */ /* 0x082fe4000001160f */
[----:B------:R-:W-:Y:S02]  /*13d0*/  SHF.R.U32.HI R5, RZ, R12, R5 ;  /* 0x0000000cff057219 */ /* 0x000fe40000011605 */
[----:B------:R-:W-:Y:S02]  /*13e0*/  SHF.R.U32.HI R20, RZ, R7, R20 ;  /* 0x00000007ff147219 */ /* 0x000fe40000011614 */
[----:B------:R-:W-:Y:S01]  /*13f0*/  SEL R5, R164, R5, !P1 ;  /* 0x00000005a4057207 */ /* 0x000fe20004800000 */
[----:B--2---:R-:W-:Y:S01]  /*1400*/  IMAD.HI.U32 R18, R16, R2, RZ ;  /* 0x0000000210127227 */ /* 0x004fe200078e00ff */
[----:B------:R-:W-:-:S02]  /*1410*/  SEL R155, R11, R20, !P2 ;  /* 0x000000140b9b7207 */ /* 0x000fc40005000000 */
[----:B------:R-:W-:Y:S01]  /*1420*/  IADD3 R7, PT, PT, -R5, RZ, RZ ;  /* 0x000000ff05077210 */ /* 0x000fe20007ffe1ff */
[----:B------:R-:W-:Y:S01]  /*1430*/  IMAD.HI.U32 R6, R13, R2, RZ ;  /* 0x000000020d067227 */ /* 0x000fe200078e00ff */
[----:B------:R-:W-:-:S03]  /*1440*/  @P0 SHF.R.U32.HI R16, RZ, R3, R18 ;  /* 0x00000003ff100219 */ /* 0x000fc60000011612 */
[----:B------:R-:W-:Y:S01]  /*1450*/  IMAD R7, R4, R7, R164 ;  /* 0x0000000704077224 */ /* 0x000fe200078e02a4 */
[----:B------:R-:W-:Y:S01]  /*1460*/  @P0 SHF.R.U32.HI R13, RZ, R3, R6 ;  /* 0x00000003ff0d0219 */ /* 0x000fe20000011606 */
[----:B------:R-:W-:-:S04]  /*1470*/  IMAD R16, R16, R9, RZ ;  /* 0x0000000910107224 */ /* 0x000fc800078e02ff */
[----:B------:R-:W-:Y:S01]  /*1480*/  IMAD R6, R13, R9, RZ ;  /* 0x000000090d067224 */ /* 0x000fe200078e02ff */
[----:B------:R-:W-:-:S04]  /*1490*/  ISETP.GE.AND P1, PT, R5, R16, PT ;  /* 0x000000100500720c */ /* 0x000fc80003f26270 */
[----:B------:R-:W-:Y:S01]  /*14a0*/  ISETP.GE.OR P1, PT, R155, R6, P1 ;  /* 0x000000069b00720c */ /* 0x000fe20000f26670 */
[----:B------:R-:W-:-:S05]  /*14b0*/  IMAD.HI.U32 R6, R5, R2, RZ ;  /* 0x0000000205067227 */ /* 0x000fca00078e00ff */
[----:B------:R-:W-:-:S04]  /*14c0*/  SHF.R.U32.HI R6, RZ, R3, R6 ;  /* 0x00000003ff067219 */ /* 0x000fc80000011606 */
[----:B------:R-:W-:-:S03]  /*14d0*/  SEL R6, R5, R6, !P0 ;  /* 0x0000000605067207 */ /* 0x000fc60004000000 */
[----:B------:R-:W-:Y:S01]  /*14e0*/  @!P1 IMAD.HI.U32 R12, R155, R2, RZ ;  /* 0x000000029b0c9227 */ /* 0x000fe200078e00ff */
[----:B------:R-:W-:-:S04]  /*14f0*/  IADD3 R2, PT, PT, -R6, RZ, RZ ;  /* 0x000000ff06027210 */ /* 0x000fc80007ffe1ff */
[----:B------:R-:W-:Y:S01]  /*1500*/  @!P1 SHF.R.U32.HI R12, RZ, R3, R12 ;  /* 0x00000003ff0c9219 */ /* 0x000fe2000001160c */
[----:B------:R-:W-:-:S03]  /*1510*/  IMAD R2, R9, R2, R5 ;  /* 0x0000000209027224 */ /* 0x000fc600078e0205 */
[----:B------:R-:W-:-:S05]  /*1520*/  @!P1 SEL R3, R155, R12, !P0 ;  /* 0x0000000c9b039207 */ /* 0x000fca0004000000 */
[--C-:B------:R-:W-:Y:S02]  /*1530*/  @!P1 IMAD.IADD R6, R6, 0x1, -R3.reuse ;  /* 0x0000000106069824 */ /* 0x100fe400078e0a03 */
[----:B------:R-:W-:Y:S01]  /*1540*/  @!P1 IMAD R3, R2, R13, R3 ;  /* 0x0000000d02039224 */ /* 0x000fe200078e0203 */
[----:B------:R-:W-:Y:S01]  /*1550*/  IADD3 R2, PT, PT, -R155, RZ, RZ ;  /* 0x000000ff9b027210 */ /* 0x000fe20007ffe1ff */
[----:B------:R-:W-:Y:S02]  /*1560*/  @!P1 IMAD R5, R6, R9, R155 ;  /* 0x0000000906059224 */ /* 0x000fe400078e029b */
[----:B------:R-:W-:Y:S02]  /*1570*/  @!P1 IMAD.MOV.U32 R155, RZ, RZ, R3 ;  /* 0x000000ffff9b9224 */ /* 0x000fe400078e0003 */
[----:B------:R-:W-:Y:S02]  /*1580*/  IMAD R2, R14, R2, R11 ;  /* 0x000000020e027224 */ /* 0x000fe400078e020b */
[----:B------:R-:W-:-:S02]  /*1590*/  IMAD R164, R5, R4, R7 ;  /* 0x0000000405a47224 */ /* 0x000fc400078e0207 */
[----:B------:R-:W-:Y:S02]  /*15a0*/  IMAD R155, R155, R14, R2 ;  /* 0x0000000e9b9b7224 */ /* 0x000fe400078e0202 */
.L_x_19:
[----:B------:R-:W-:Y:S05]  /*15b0*/  BRA.U UP3, `(.L_x_20) ;  /* 0x0000000103407547 */ /* 0x000fea000b800000 */
[----:B------:R-:W1:Y:S08]  /*15c0*/  LDC.64 R4, c[0x0][0xb10] ;  /* 0x0002c400ff047b82 */ /* 0x000e700000000a00 */
[----:B------:R-:W2:Y:S08]  /*15d0*/  LDC.64 R2, c[0x0][0xb18] ;  /* 0x0002c600ff027b82 */ /* 0x000eb00000000a00 */
[----:B------:R-:W3:Y:S08]  /*15e0*/  LDC R6, c[0x0][0xb20] ;  /* 0x0002c800ff067b82 */ /* 0x000ef00000000800 */
[----:B------:R-:W4:Y:S01]  /*15f0*/  LDC R12, c[0x0][0xb0c] ;  /* 0x0002c300ff0c7b82 */ /* 0x000f220000000800 */
[----:B-1----:R-:W-:-:S05]  /*1600*/  IMAD.HI.U32 R4, R155, R4, RZ ;  /* 0x000000049b047227 */ /* 0x002fca00078e00ff */
[----:B------:R-:W-:Y:S01]  /*1610*/  SHF.R.U32.HI R4, RZ, R5, R4 ;  /* 0x00000005ff047219 */ /* 0x000fe20000011604 */
[----:B--2---:R-:W-:Y:S01]  /*1620*/  IMAD.HI.U32 R3, R164, R3, RZ ;  /* 0x00000003a4037227 */ /* 0x004fe200078e00ff */
[----:B------:R-:W-:-:S04]  /*1630*/  ISETP.NE.AND P0, PT, R2, 0x1, PT ;  /* 0x000000010200780c */ /* 0x000fc80003f05270 */
[----:B---3--:R-:W-:-:S04]  /*1640*/  SHF.R.U32.HI R3, RZ, R6, R3 ;  /* 0x00000006ff037219 */ /* 0x008fc80000011603 */
[----:B------:R-:W-:Y:S02]  /*1650*/  SEL R3, R164, R3, !P0 ;  /* 0x00000003a4037207 */ /* 0x000fe40004000000 */
[----:B----4-:R-:W-:-:S04]  /*1660*/  ISETP.NE.AND P1, PT, R12, 0x1, PT ;  /* 0x000000010c00780c */ /* 0x010fc80003f25270 */
[----:B------:R-:W-:-:S05]  /*1670*/  SEL R6, R155, R4, !P1 ;  /* 0x000000049b067207 */ /* 0x000fca0004800000 */
[----:B------:R-:W-:Y:S02]  /*1680*/  IMAD.IADD R4, R3, 0x1, -R6 ;  /* 0x0000000103047824 */ /* 0x000fe400078e0a06 */
[----:B------:R-:W-:Y:S02]  /*1690*/  IMAD.IADD R3, R6, 0x1, -R3 ;  /* 0x0000000106037824 */ /* 0x000fe400078e0a03 */
[----:B------:R-:W-:Y:S02]  /*16a0*/  IMAD R155, R4, R12, R155 ;  /* 0x0000000c049b7224 */ /* 0x000fe400078e029b */
[----:B------:R-:W-:Y:S02]  /*16b0*/  IMAD R164, R3, R2, R164 ;  /* 0x0000000203a47224 */ /* 0x000fe400078e02a4 */
.L_x_20:
[----:B------:R-:W-:Y:S05]  /*16c0*/  BRA.U !UP1, `(.L_x_21) ;  /* 0x00000001090c7547 */ /* 0x000fea000b800000 */
[----:B------:R-:W-:Y:S01]  /*16d0*/  UCGABAR_WAIT ;  /* 0x0000000000007dc7 */ /* 0x000fe20008000000 */
[----:B------:R-:W-:Y:S01]  /*16e0*/  CCTL.IVALL ;  /* 0x00000000ff00798f */ /* 0x000fe20002000000 */
[----:B------:R-:W-:Y:S05]  /*16f0*/  BRA `(.L_x_22) ;  /* 0x0000000000047947 */ /* 0x000fea0003800000 */
.L_x_21:
[----:B------:R-:W-:Y:S06]  /*1700*/  BAR.SYNC.DEFER_BLOCKING 0x0 ;  /* 0x0000000000007b1d */ /* 0x000fec0000010000 */
.L_x_22:
[----:B------:R-:W-:Y:S05]  /*1710*/  BRA.U UP2, `(.L_x_23) ;  /* 0x0000001902f07547 */ /* 0x000fea000b800000 */
[----:B------:R-:W1:Y:S01]  /*1720*/  LDCU UR15, c[0x0][0x38c] ;  /* 0x00007180ff0f77ac */ /* 0x000e620008000800 */
[----:B------:R-:W2:Y:S01]  /*1730*/  LDC R9, c[0x0][0x370] ;  /* 0x0000dc00ff097b82 */ /* 0x000ea20000000800 */
[C---:B------:R-:W-:Y:S02]  /*1740*/  IMAD.SHL.U32 R17, R11.reuse, 0x20, RZ ;  /* 0x000000200b117824 */ /* 0x040fe400078e00ff */
[----:B------:R-:W-:Y:S01]  /*1750*/  HFMA2 R15, -RZ, RZ, 0, 5.9604644775390625e-08 ;  /* 0x00000001ff0f7431 */ /* 0x000fe200000001ff */
[----:B------:R-:W-:Y:S01]  /*1760*/  UISETP.NE.AND UP1, UPT, UR10, URZ, UPT ;  /* 0x000000ff0a00728c */ /* 0x000fe2000bf25270 */
[----:B------:R-:W-:Y:S01]  /*1770*/  ISETP.NE.AND P4, PT, R10, RZ, P5 ;  /* 0x000000ff0a00720c */ /* 0x000fe20002f85270 */
[----:B------:R-:W-:Y:S01]  /*1780*/  IMAD.SHL.U32 R16, R11, 0x80, RZ ;  /* 0x000000800b107824 */ /* 0x000fe200078e00ff */
[----:B------:R-:W-:Y:S01]  /*1790*/  CS2R R12, SRZ ;  /* 0x00000000000c7805 */ /* 0x000fe2000001ff00 */
[----:B------:R-:W-:Y:S01]  /*17a0*/  IMAD.MOV.U32 R14, RZ, RZ, RZ ;  /* 0x000000ffff0e7224 */ /* 0x000fe200078e00ff */
[----:B------:R-:W3:Y:S01]  /*17b0*/  LDC R0, c[0x0][0x374] ;  /* 0x0000dd00ff007b82 */ /* 0x000ee20000000800 */
[----:B------:R-:W-:Y:S01]  /*17c0*/  MOV R10, 0x1 ;  /* 0x00000001000a7802 */ /* 0x000fe20000000f00 */
[----:B------:R-:W4:Y:S01]  /*17d0*/  LDCU.64 UR24, c[0x0][0x348] ;  /* 0x00006900ff1877ac */ /* 0x000f220008000a00 */
[----:B------:R-:W-:Y:S01]  /*17e0*/  LOP3.LUT R17, R17, 0x20, RZ, 0xc0, !PT ;  /* 0x0000002011117812 */ /* 0x000fe200078ec0ff */
[----:B------:R-:W-:Y:S01]  /*17f0*/  USEL UR7, UR7, 0x2, UP1 ;  /* 0x0000000207077887 */ /* 0x000fe20008800000 */
[----:B------:R-:W-:Y:S01]  /*1800*/  UMOV UR13, URZ ;  /* 0x000000ff000d7c82 */ /* 0x000fe20008000000 */
[----:B-1----:R-:W-:-:S04]  /*1810*/  UIADD3 UR4, UPT, UPT, UR15, 0x3f, URZ ;  /* 0x0000003f0f047890 */ /* 0x002fc8000fffe0ff */
[----:B------:R-:W-:-:S04]  /*1820*/  USHF.R.S32.HI UR22, URZ, 0x1f, UR4 ;  /* 0x0000001fff167899 */ /* 0x000fc80008011404 */
[----:B------:R-:W-:Y:S02]  /*1830*/  ULEA.HI UR22, UR22, UR4, URZ, 0x6 ;  /* 0x0000000416167291 */ /* 0x000fe4000f8f30ff */
[----:B------:R-:W-:Y:S02]  /*1840*/  UIADD3 UR4, UPT, UPT, UR15, -0x1, URZ ;  /* 0xffffffff0f047890 */ /* 0x000fe4000fffe0ff */
[----:B------:R-:W-:Y:S02]  /*1850*/  USHF.R.S32.HI UR22, URZ, 0x6, UR22 ;  /* 0x00000006ff167899 */ /* 0x000fe40008011416 */
[----:B------:R-:W-:Y:S02]  /*1860*/  UISETP.GE.U32.AND UP2, UPT, UR4, -0x7f, UPT ;  /* 0xffffff810400788c */ /* 0x000fe4000bf46070 */
[----:B------:R-:W-:Y:S02]  /*1870*/  UISETP.LT.U32.AND UP0, UPT, UR22, 0x14, UPT ;  /* 0x000000141600788c */ /* 0x000fe4000bf01070 */
[----:B------:R-:W-:-:S02]  /*1880*/  UIADD3 UR15, UPT, UPT, UR15, 0x7e, URZ ;  /* 0x0000007e0f0f7890 */ /* 0x000fc4000fffe0ff */
[----:B------:R-:W-:-:S04]  /*1890*/  USEL UR21, UR22, 0x14, UP0 ;  /* 0x0000001416157887 */ /* 0x000fc80008000000 */
[----:B------:R-:W-:Y:S02]  /*18a0*/  UIADD3 UR6, UPT, UPT, UR21, -0x1, URZ ;  /* 0xffffffff15067890 */ /* 0x000fe4000fffe0ff */
[----:B------:R-:W-:Y:S02]  /*18b0*/  @UP2 UIADD3 UR6, UPT, UPT, UR21, URZ, URZ ;  /* 0x000000ff15062290 */ /* 0x000fe4000fffe0ff */
[----:B------:R-:W-:Y:S02]  /*18c0*/  UIADD3 UR14, UPT, UPT, UR22, -UR21, URZ ;  /* 0x80000015160e7290 */ /* 0x000fe4000fffe0ff */
[----:B------:R-:W-:Y:S02]  /*18d0*/  UIADD3 UR5, UPT, UPT, UR6, 0x1, URZ ;  /* 0x0000000106057890 */ /* 0x000fe4000fffe0ff */
[----:B--2-4-:R-:W-:-:S12]  /*18e0*/  UIADD3 UR6, UPT, UPT, -UR6, URZ, URZ ;  /* 0x000000ff06067290 */ /* 0x014fd8000fffe1ff */
.L_x_43:
[----:B------:R-:W-:Y:S01]  /*18f0*/  UISETP.NE.AND UP0, UPT, UR37, URZ, UPT ;  /* 0x000000ff2500728c */ /* 0x000fe2000bf05270 */
[----:B------:R-:W1:Y:S08]  /*1900*/  S2UR UR37, SR_CgaCtaId ;  /* 0x00000000002579c3 */ /* 0x000e700000008800 */
[----:B------:R-:W-:Y:S05]  /*1910*/  BRA.U UP0, `(.L_x_24) ;  /* 0x0000000100347547 */ /* 0x000fea000b800000 */
[----:B------:R-:W2:Y:S01]  /*1920*/  S2R R2, SR_CgaCtaId ;  /* 0x0000000000027919 */ /* 0x000ea20000008800 */
[----:B------:R-:W-:-:S04]  /*1930*/  MOV R3, 0x400 ;  /* 0x0000040000037802 */ /* 0x000fc80000000f00 */
[----:B--2---:R-:W-:Y:S02]  /*1940*/  LEA R3, R2, R3, 0x18 ;  /* 0x0000000302037211 */ /* 0x004fe400078ec0ff */
[----:B------:R-:W-:-:S03]  /*1950*/  SHF.L.U32 R2, R10, 0x1f, RZ ;  /* 0x0000001f0a027819 */ /* 0x000fc600000006ff */
[----:B------:R-:W-:-:S04]  /*1960*/  IMAD R3, R12, 0x8, R3 ;  /* 0x000000080c037824 */ /* 0x000fc800078e0203 */
[----:B------:R-:W2:Y:S02]  /*1970*/  SYNCS.PHASECHK.TRANS64.TRYWAIT P0, [R3+URZ+0x1d0], R2 ;  /* 0x0001d002030075a7 */ /* 0x000ea400080011ff */
[----:B--2---:R-:W-:Y:S05]  /*1980*/  @!P0 BRA `(.L_x_25) ;  /* 0x00000060006c8947 */ /* 0x004fea0003800000 */
.L_x_131:
[----:B------:R-:W-:Y:S01]  /*1990*/  VIADD R12, R12, 0x1 ;  /* 0x000000010c0c7836 */ /* 0x000fe20000000000 */
[----:B------:R2:W-:Y:S04]  /*19a0*/  SYNCS.ARRIVE.TRANS64.A1T0 RZ, [R3+URZ+0x1c0], RZ ;  /* 0x0001c0ff03ff79a7 */ /* 0x0005e800081000ff */
[----:B------:R-:W-:-:S04]  /*19b0*/  ISETP.NE.AND P0, PT, R12, 0x2, PT ;  /* 0x000000020c00780c */ /* 0x000fc80003f05270 */
[----:B------:R-:W-:Y:S02]  /*19c0*/  SEL R12, R12, RZ, P0 ;  /* 0x000000ff0c0c7207 */ /* 0x000fe40000000000 */
[----:B--2---:R-:W-:-:S04]  /*19d0*/  SEL R3, RZ, 0x1, P0 ;  /* 0x00000001ff037807 */ /* 0x004fc80000000000 */
[----:B------:R-:W-:-:S07]  /*19e0*/  LOP3.LUT R10, R10, R3, RZ, 0x3c, !PT ;  /* 0x000000030a0a7212 */ /* 0x000fce00078e3cff */
.L_x_24:
[----:B------:R-:W-:Y:S01]  /*19f0*/  UMOV UR4, 0x400 ;  /* 0x0000040000047882 */ /* 0x000fe20000000000 */
[----:B------:R-:W-:Y:S01]  /*1a00*/  LEA.HI R3, R155, R155, RZ, 0x1 ;  /* 0x0000009b9b037211 */ /* 0x000fe200078f08ff */
[----:B-1----:R-:W-:Y:S01]  /*1a10*/  ULEA UR4, UR37, UR4, 0x18 ;  /* 0x0000000425047291 */ /* 0x002fe2000f8ec0ff */
[----:B------:R-:W-:Y:S01]  /*1a20*/  SHF.L.U32 R2, R15, 0x1f, RZ ;  /* 0x0000001f0f027819 */ /* 0x000fe200000006ff */
[----:B------:R-:W-:Y:S01]  /*1a30*/  UISETP.GE.U32.AND UP0, UPT, UR15, 0x7f, UPT ;  /* 0x0000007f0f00788c */ /* 0x000fe2000bf06070 */
[----:B------:R-:W-:Y:S01]  /*1a40*/  R2UR UR35, R16 ;  /* 0x00000000102372ca */ /* 0x000fe200000e0000 */
[----:B------:R-:W-:Y:S01]  /*1a50*/  ULEA UR8, UR13, UR4, 0x3 ;  /* 0x000000040d087291 */ /* 0x000fe2000f8e18ff */
[----:B------:R-:W-:Y:S01]  /*1a60*/  IMAD.SHL.U32 R3, R3, 0x80, RZ ;  /* 0x0000008003037824 */ /* 0x000fe200078e00ff */
[----:B------:R-:W-:Y:S01]  /*1a70*/  R2UR UR11, R17 ;  /* 0x00000000110b72ca */ /* 0x000fe200000e0000 */
[----:B------:R-:W-:-:S03]  /*1a80*/  UMOV UR23, URZ ;  /* 0x000000ff00177c82 */ /* 0x000fc60008000000 */
[----:B------:R-:W-:-:S03]  /*1a90*/  LOP3.LUT R3, R3, 0xffffff00, RZ, 0xc0, !PT ;  /* 0xffffff0003037812 */ /* 0x000fc600078ec0ff */
[----:B------:R1:W2:Y:S01]  /*1aa0*/  SYNCS.PHASECHK.TRANS64.TRYWAIT P0, [UR8+0xa0], R2 ;  /* 0x0000a002ff0075a7 */ /* 0x0002a20008001108 */
[----:B------:R-:W-:Y:S02]  /*1ab0*/  R2UR UR9, R3 ;  /* 0x00000000030972ca */ /* 0x000fe400000e0000 */
[----:B------:R-:W-:-:S11]  /*1ac0*/  R2UR UR8, R164 ;  /* 0x00000000a40872ca */ /* 0x000fd600000e0000 */
[----:B------:R-:W-:Y:S02]  /*1ad0*/  ULOP3.LUT UR35, UR9, 0x80, UR35, 0xf8, !UPT ;  /* 0x0000008009237892 */ /* 0x000fe4000f8ef823 */
[----:B------:R-:W-:Y:S01]  /*1ae0*/  ULEA UR11, UR8, UR11, 0x6 ;  /* 0x0000000b080b7291 */ /* 0x000fe2000f8e30ff */
[----:B------:R-:W-:Y:S11]  /*1af0*/  BRA.U !UP0, `(.L_x_26) ;  /* 0x0000000108c07547 */ /* 0x000ff6000b800000 */
[----:B------:R-:W-:Y:S01]  /*1b00*/  UMOV UR16, UR6 ;  /* 0x0000000600107c82 */ /* 0x000fe20008000000 */
[----:B------:R-:W-:Y:S01]  /*1b10*/  UMOV UR17, UR13 ;  /* 0x0000000d00117c82 */ /* 0x000fe20008000000 */
[----:B------:R-:W-:-:S05]  /*1b20*/  UMOV UR34, URZ ;  /* 0x000000ff00227c82 */ /* 0x000fca0008000000 */
.L_x_32:
[----:B------:R-:W-:Y:S01]  /*1b30*/  ULEA UR33, UR17, UR4, 0x3 ;  /* 0x0000000411217291 */ /* 0x000fe2000f8e18ff */
[----:B------:R-:W-:Y:S01]  /*1b40*/  @P5 MOV R3, 0x5000 ;  /* 0x0000500000035802 */ /* 0x000fe20000000f00 */
[----:B-12-4-:R-:W-:Y:S10]  /*1b50*/  @P0 BRA `(.L_x_27) ;  /* 0x00000000000c0947 */ /* 0x016ff40003800000 */
[----:B------:R-:W-:-:S04]  /*1b60*/  SHF.L.U32 R5, R15, 0x1f, RZ ;  /* 0x0000001f0f057819 */ /* 0x000fc800000006ff */
[----:B------:R-:W2:Y:S02]  /*1b70*/  SYNCS.PHASECHK.TRANS64.TRYWAIT P0, [UR33+0xa0], R5 ;  /* 0x0000a005ff0075a7 */ /* 0x000ea40008001121 */
[----:B--2---:R-:W-:Y:S05]  /*1b80*/  @!P0 BRA `(.L_x_28) ;  /* 0x0000006000008947 */ /* 0x004fea0003800000 */
.L_x_27:
[----:B------:R2:W-:Y:S01]  /*1b90*/  @P5 SYNCS.ARRIVE.TRANS64 RZ, [UR33], R3 ;  /* 0x00000003ffff59a7 */ /* 0x0005e20008000021 */
[----:B------:R-:W-:Y:S02]  /*1ba0*/  ULOP3.LUT UR8, UR7, 0x2, URZ, 0xfc, !UPT ;  /* 0x0000000207087892 */ /* 0x000fe4000f8efcff */
[----:B------:R-:W-:Y:S02]  /*1bb0*/  UIADD3 UR16, UPT, UPT, UR16, 0x1, URZ ;  /* 0x0000000110107890 */ /* 0x000fe4000fffe0ff */
[----:B------:R-:W-:Y:S02]  /*1bc0*/  UISETP.NE.AND UP0, UPT, UR8, 0x2, UPT ;  /* 0x000000020800788c */ /* 0x000fe4000bf05270 */
[----:B------:R-:W-:-:S07]  /*1bd0*/  UISETP.NE.AND UP2, UPT, UR16, 0x1, UPT ;  /* 0x000000011000788c */ /* 0x000fce000bf45270 */
[----:B------:R-:W-:Y:S05]  /*1be0*/  BRA.U UP0, `(.L_x_29) ;  /* 0x0000000100047547 */ /* 0x000fea000b800000 */
[----:B------:R-:W-:Y:S05]  /*1bf0*/  BPT.TRAP 0x1 ;  /* 0x000000040000795c */ /* 0x000fea0000300000 */
.L_x_29:
[----:B------:R-:W-:Y:S04]  /*1c00*/  BSSY.RECONVERGENT B0, `(.L_x_30) ;  /* 0x0000003000007945 */ /* 0x000fe80003800200 */
[----:B------:R-:W-:Y:S05]  /*1c10*/  @!P4 BRA `(.L_x_31) ;  /* 0x000000000004c947 */ /* 0x000fea0003800000 */
[----:B------:R-:W-:Y:S05]  /*1c20*/  BPT.TRAP 0x1 ;  /* 0x000000040000795c */ /* 0x000fea0000300000 */
.L_x_31:
[----:B------:R-:W-:Y:S05]  /*1c30*/  BSYNC.RECONVERGENT B0 ;  /* 0x0000000000007941 */ /* 0x000fea0003800200 */
.L_x_30:
[----:B------:R-:W-:Y:S02]  /*1c40*/  UIADD3 UR13, UPT, UPT, UR17, 0x1, URZ ;  /* 0x00000001110d7890 */ /* 0x000fe4000fffe0ff */
[----:B------:R-:W-:Y:S02]  /*1c50*/  ULEA UR32, UR17, UR4, 0xd ;  /* 0x0000000411207291 */ /* 0x000fe4000f8e68ff */
[----:B------:R-:W-:Y:S02]  /*1c60*/  UISETP.NE.AND UP0, UPT, UR13, 0x14, UPT ;  /* 0x000000140d00788c */ /* 0x000fe4000bf05270 */
[----:B------:R-:W-:Y:S02]  /*1c70*/  UIADD3 UR28, UP1, UPT, UR24, 0x80, URZ ;  /* 0x00000080181c7890 */ /* 0x000fe4000ff3e0ff */
[----:B------:R-:W-:Y:S02]  /*1c80*/  USEL UR9, URZ, 0x1, UP0 ;  /* 0x00000001ff097887 */ /* 0x000fe40008000000 */
[----:B------:R-:W-:-:S02]  /*1c90*/  USEL UR13, UR13, URZ, UP0 ;  /* 0x000000ff0d0d7287 */ /* 0x000fc40008000000 */
[----:B------:R-:W-:Y:S02]  /*1ca0*/  UIADD3 UR26, UP0, UPT, UR24, 0x180, URZ ;  /* 0x00000180181a7890 */ /* 0x000fe4000ff1e0ff */
[----:B------:R-:W-:Y:S01]  /*1cb0*/  ULEA UR8, UR13, UR4, 0x3 ;  /* 0x000000040d087291 */ /* 0x000fe2000f8e18ff */
[----:B------:R-:W-:Y:S01]  /*1cc0*/  LOP3.LUT R15, R15, UR9, RZ, 0x3c, !PT ;  /* 0x000000090f0f7c12 */ /* 0x000fe2000f8e3cff */
[----:B------:R-:W-:Y:S02]  /*1cd0*/  ULOP3.LUT UR33, UR33, 0xfefffff8, URZ, 0xc0, !UPT ;  /* 0xfefffff821217892 */ /* 0x000fe4000f8ec0ff */
[----:B------:R-:W-:Y:S01]  /*1ce0*/  UIADD3.X UR29, UPT, UPT, URZ, UR25, URZ, UP1, !UPT ;  /* 0x00000019ff1d7290 */ /* 0x000fe20008ffe4ff */
[----:B-1----:R-:W-:Y:S01]  /*1cf0*/  SHF.L.U32 R2, R15, 0x1f, RZ ;  /* 0x0000001f0f027819 */ /* 0x002fe200000006ff */
[----:B------:R-:W-:Y:S02]  /*1d00*/  UIADD3 UR32, UPT, UPT, UR32, 0x4600, URZ ;  /* 0x0000460020207890 */ /* 0x000fe4000fffe0ff */
[----:B------:R-:W-:Y:S01]  /*1d10*/  UIADD3.X UR27, UPT, UPT, URZ, UR25, URZ, UP0, !UPT ;  /* 0x00000019ff1b7290 */ /* 0x000fe200087fe4ff */
[----:B------:R4:W1:Y:S01]  /*1d20*/  SYNCS.PHASECHK.TRANS64.TRYWAIT P0, [UR8+0xa0], R2 ;  /* 0x0000a002ff0075a7 */ /* 0x0008620008001108 */
[----:B------:R-:W-:Y:S01]  /*1d30*/  ULEA UR8, UR17, UR4, 0xb ;  /* 0x0000000411087291 */ /* 0x000fe2000f8e58ff */
[----:B------:R-:W-:Y:S01]  /*1d40*/  UMOV UR18, 0x0 ;  /* 0x0000000000127882 */ /* 0x000fe20000000000 */
[----:B------:R-:W-:-:S02]  /*1d50*/  UMOV UR19, 0x10000000 ;  /* 0x1000000000137882 */ /* 0x000fc40000000000 */
[----:B------:R-:W-:Y:S01]  /*1d60*/  UIADD3 UR8, UPT, UPT, UR8, 0x2c600, URZ ;  /* 0x0002c60008087890 */ /* 0x000fe2000fffe0ff */
[----:B------:R2:W-:Y:S01]  /*1d70*/  UTMALDG.3D.2CTA [UR32], [UR28], desc[UR18] ;  /* 0x000012201c0075b4 */ /* 0x0005e20008211000 */
[----:B------:R-:W-:Y:S01]  /*1d80*/  UMOV UR10, UR34 ;  /* 0x00000022000a7c82 */ /* 0x000fe20008000000 */
[----:B------:R-:W-:Y:S01]  /*1d90*/  UMOV UR12, UR36 ;  /* 0x00000024000c7c82 */ /* 0x000fe20008000000 */
[----:B------:R-:W-:Y:S01]  /*1da0*/  UMOV UR9, UR33 ;  /* 0x0000002100097c82 */ /* 0x000fe20008000000 */
[----:B------:R-:W-:Y:S01]  /*1db0*/  UMOV UR23, UR5 ;  /* 0x0000000500177c82 */ /* 0x000fe20008000000 */
[----:B------:R-:W-:-:S03]  /*1dc0*/  UMOV UR17, UR13 ;  /* 0x0000000d00117c82 */ /* 0x000fc60008000000 */
[----:B------:R4:W-:Y:S01]  /*1dd0*/  UTMALDG.3D.2CTA [UR8], [UR26], desc[UR18] ;  /* 0x000012081a0075b4 */ /* 0x0009e20008211000 */
[----:B--2---:R-:W-:Y:S01]  /*1de0*/  UIADD3 UR34, UPT, UPT, UR34, 0x40, URZ ;  /* 0x0000004022227890 */ /* 0x004fe2000fffe0ff */
[----:B------:R-:W-:Y:S11]  /*1df0*/  BRA.U UP2, `(.L_x_32) ;  /* 0xfffffffd024c7547 */ /* 0x000ff6000b83ffff */
.L_x_26:
[----:B-12---:R-:W-:Y:S01]  /*1e00*/  PLOP3.LUT P0, PT, PT, PT, UP5, 0x80, 0x8 ;  /* 0x000000000008781c */ /* 0x006fe20003f0f058 */
[----:B----4-:R-:W-:Y:S01]  /*1e10*/  ULEA UR8, UR13, UR4, 0x3 ;  /* 0x000000040d087291 */ /* 0x010fe2000f8e18ff */
[----:B------:R-:W-:Y:S01]  /*1e20*/  SHF.L.U32 R2, R15, 0x1f, RZ ;  /* 0x0000001f0f027819 */ /* 0x000fe200000006ff */
[----:B------:R-:W-:-:S10]  /*1e30*/  UISETP.GT.AND UP0, UPT, UR22, UR21, UPT ;  /* 0x000000151600728c */ /* 0x000fd4000bf04270 */
[----:B------:R-:W-:Y:S01]  /*1e40*/  @!P0 SYNCS.ARRIVE.TRANS64.A1T0 RZ, [UR4+0x158], RZ ;  /* 0x000158ffffff89a7 */ /* 0x000fe20008100004 */
[----:B------:R1:W2:Y:S01]  /*1e50*/  SYNCS.PHASECHK.TRANS64.TRYWAIT P0, [UR8+0xa0], R2 ;  /* 0x0000a002ff0075a7 */ /* 0x0002a20008001108 */
[----:B------:R-:W-:Y:S05]  /*1e60*/  BRA.U !UP0, `(.L_x_33) ;  /* 0x0000000108c07547 */ /* 0x000fea000b800000 */
[----:B------:R-:W-:Y:S01]  /*1e70*/  UIADD3 UR26, UPT, UPT, UR14, UR23, URZ ;  /* 0x000000170e1a7290 */ /* 0x000fe2000fffe0ff */
[----:B------:R-:W-:-:S11]  /*1e80*/  UMOV UR27, UR13 ;  /* 0x0000000d001b7c82 */ /* 0x000fd60008000000 */
.L_x_39:
[----:B------:R-:W-:Y:S01]  /*1e90*/  ULEA UR17, UR27, UR4, 0x3 ;  /* 0x000000041b117291 */ /* 0x000fe2000f8e18ff */
[----:B--2---:R-:W-:Y:S01]  /*1ea0*/  @P5 MOV R3, 0x5000 ;  /* 0x0000500000035802 */ /* 0x004fe20000000f00 */
[----:B-12---:R-:W-:Y:S10]  /*1eb0*/  @P0 BRA `(.L_x_34) ;  /* 0x00000000000c0947 */ /* 0x006ff40003800000 */
[----:B------:R-:W-:-:S04]  /*1ec0*/  SHF.L.U32 R5, R15, 0x1f, RZ ;  /* 0x0000001f0f057819 */ /* 0x000fc800000006ff */
[----:B------:R-:W2:Y:S02]  /*1ed0*/  SYNCS.PHASECHK.TRANS64.TRYWAIT P0, [UR17+0xa0], R5 ;  /* 0x0000a005ff0075a7 */ /* 0x000ea40008001111 */
[----:B--2---:R-:W-:Y:S05]  /*1ee0*/  @!P0 BRA `(.L_x_35) ;  /* 0x0000005c00408947 */ /* 0x004fea0003800000 */
.L_x_34:
[----:B------:R2:W-:Y:S01]  /*1ef0*/  @P5 SYNCS.ARRIVE.TRANS64 RZ, [UR17], R3 ;  /* 0x00000003ffff59a7 */ /* 0x0005e20008000011 */
[----:B------:R-:W-:-:S04]  /*1f00*/  ULOP3.LUT UR8, UR7, 0x2, URZ, 0xfc, !UPT ;  /* 0x0000000207087892 */ /* 0x000fc8000f8efcff */
[----:B------:R-:W-:-:S09]  /*1f10*/  UISETP.NE.AND UP0, UPT, UR8, 0x2, UPT ;  /* 0x000000020800788c */ /* 0x000fd2000bf05270 */
[----:B------:R-:W-:Y:S05]  /*1f20*/  BRA.U UP0, `(.L_x_36) ;  /* 0x0000000100047547 */ /* 0x000fea000b800000 */
[----:B------:R-:W-:Y:S05]  /*1f30*/  BPT.TRAP 0x1 ;  /* 0x000000040000795c */ /* 0x000fea0000300000 */
.L_x_36:
[----:B------:R-:W-:Y:S04]  /*1f40*/  BSSY.RECONVERGENT B0, `(.L_x_37) ;  /* 0x0000003000007945 */ /* 0x000fe80003800200 */
[----:B------:R-:W-:Y:S05]  /*1f50*/  @!P4 BRA `(.L_x_38) ;  /* 0x000000000004c947 */ /* 0x000fea0003800000 */
[----:B------:R-:W-:Y:S05]  /*1f60*/  BPT.TRAP 0x1 ;  /* 0x000000040000795c */ /* 0x000fea0000300000 */
.L_x_38:
[----:B------:R-:W-:Y:S05]  /*1f70*/  BSYNC.RECONVERGENT B0 ;  /* 0x0000000000007941 */ /* 0x000fea0003800200 */
.L_x_37:
        /* <DEDUP_REMOVED lines=9> */
[----:B------:R-:W-:Y:S02]  /*2010*/  USHF.L.U32 UR18, UR23, 0x6, URZ ;  /* 0x0000000617127899 */ /* 0x000fe400080006ff */
[----:B------:R-:W-:Y:S01]  /*2020*/  ULOP3.LUT UR17, UR17, 0xfefffff8, URZ, 0xc0, !UPT ;  /* 0xfefffff811117892 */ /* 0x000fe2000f8ec0ff */
[----:B-1----:R-:W-:Y:S01]  /*2030*/  SHF.L.U32 R2, R15, 0x1f, RZ ;  /* 0x0000001f0f027819 */ /* 0x002fe200000006ff */
[----:B------:R-:W-:Y:S02]  /*2040*/  UIADD3 UR16, UPT, UPT, UR16, 0x4600, URZ ;  /* 0x0000460010107890 */ /* 0x000fe4000fffe0ff */
[----:B------:R-:W-:Y:S01]  /*2050*/  UIADD3.X UR33, UPT, UPT, URZ, UR25, URZ, UP1, !UPT ;  /* 0x00000019ff217290 */ /* 0x000fe20008ffe4ff */
[----:B------:R4:W1:Y:S01]  /*2060*/  SYNCS.PHASECHK.TRANS64.TRYWAIT P0, [UR8+0xa0], R2 ;  /* 0x0000a002ff0075a7 */ /* 0x0008620008001108 */
[----:B------:R-:W-:-:S02]  /*2070*/  ULEA UR8, UR27, UR4, 0xb ;  /* 0x000000041b087291 */ /* 0x000fc4000f8e58ff */
[----:B------:R-:W-:Y:S02]  /*2080*/  UIADD3.X UR31, UPT, UPT, URZ, UR25, URZ, UP0, !UPT ;  /* 0x00000019ff1f7290 */ /* 0x000fe400087fe4ff */
[----:B------:R-:W-:Y:S01]  /*2090*/  UIADD3 UR8, UPT, UPT, UR8, 0x2c600, URZ ;  /* 0x0002c60008087890 */ /* 0x000fe2000fffe0ff */
[----:B------:R-:W-:Y:S01]  /*20a0*/  UMOV UR28, 0x0 ;  /* 0x00000000001c7882 */ /* 0x000fe20000000000 */
[----:B------:R-:W-:Y:S01]  /*20b0*/  UMOV UR29, 0x10000000 ;  /* 0x10000000001d7882 */ /* 0x000fe20000000000 */
[----:B------:R-:W-:Y:S01]  /*20c0*/  UMOV UR19, UR35 ;  /* 0x0000002300137c82 */ /* 0x000fe20008000000 */
[----:B------:R-:W-:Y:S01]  /*20d0*/  UMOV UR20, UR36 ;  /* 0x0000002400147c82 */ /* 0x000fe20008000000 */
[----:B------:R-:W-:Y:S01]  /*20e0*/  UMOV UR12, UR36 ;  /* 0x00000024000c7c82 */ /* 0x000fe20008000000 */
[----:B------:R-:W-:Y:S01]  /*20f0*/  UMOV UR9, UR17 ;  /* 0x0000001100097c82 */ /* 0x000fe20008000000 */
[----:B------:R-:W-:Y:S01]  /*2100*/  UMOV UR10, UR18 ;  /* 0x00000012000a7c82 */ /* 0x000fe20008000000 */
[----:B------:R4:W-:Y:S01]  /*2110*/  UTMALDG.3D.2CTA [UR16], [UR32], desc[UR28] ;  /* 0x00001c10200075b4 */ /* 0x0009e20008211000 */
[----:B------:R-:W-:Y:S01]  /*2120*/  UIADD3 UR23, UPT, UPT, UR23, 0x1, URZ ;  /* 0x0000000117177890 */ /* 0x000fe2000fffe0ff */
[----:B------:R-:W-:-:S03]  /*2130*/  UMOV UR27, UR13 ;  /* 0x0000000d001b7c82 */ /* 0x000fc60008000000 */
[----:B------:R-:W-:Y:S01]  /*2140*/  UISETP.NE.AND UP0, UPT, UR23, UR26, UPT ;  /* 0x0000001a1700728c */ /* 0x000fe2000bf05270 */
[----:B------:R4:W-:Y:S08]  /*2150*/  UTMALDG.3D.2CTA [UR8], [UR30], desc[UR28] ;  /* 0x00001c081e0075b4 */ /* 0x0009f00008211000 */
[----:B----4-:R-:W-:Y:S05]  /*2160*/  BRA.U UP0, `(.L_x_39) ;  /* 0xfffffffd00487547 */ /* 0x010fea000b83ffff */
.L_x_33:
[C---:B-1----:R-:W-:Y:S01]  /*2170*/  LEA R2, R14.reuse, UR4, 0x3 ;  /* 0x000000040e027c11 */ /* 0x042fe2000f8e18ff */
[----:B------:R-:W-:Y:S01]  /*2180*/  NOP ;  /* 0x0000000000007918 */ /* 0x000fe20000000000 */
[----:B--2---:R-:W-:Y:S02]  /*2190*/  SHF.L.U32 R3, R13, 0x1f, RZ ;  /* 0x0000001f0d037819 */ /* 0x004fe400000006ff */
[----:B------:R-:W-:Y:S02]  /*21a0*/  LEA R4, R14, UR4, 0x4 ;  /* 0x000000040e047c11 */ /* 0x000fe4000f8e20ff */
[----:B------:R-:W1:Y:S02]  /*21b0*/  SYNCS.PHASECHK.TRANS64.TRYWAIT P0, [R2+URZ+0x160], R3 ;  /* 0x00016003020075a7 */ /* 0x000e6400080011ff */
[----:B-1----:R-:W-:Y:S05]  /*21c0*/  @!P0 BRA `(.L_x_40) ;  /* 0x0000005800a08947 */ /* 0x002fea0003800000 */
.L_x_134:
[----:B------:R-:W2:Y:S01]  /*21d0*/  LDS.128 R4, [R4+0x1f0] ;  /* 0x0001f00004047984 */ /* 0x000ea20000000c00 */
[----:B------:R-:W-:Y:S01]  /*21e0*/  ISETP.GE.AND P0, PT, R72, 0x1, PT ;  /* 0x000000014800780c */ /* 0x000fe20003f06270 */
[----:B-1----:R-:W-:Y:S01]  /*21f0*/  VIADD R2, R2, 0x170 ;  /* 0x0000017002027836 */ /* 0x002fe20000000000 */
[----:B------:R-:W-:Y:S01]  /*2200*/  @!PT LDS RZ, [RZ] ;  /* 0x00000000fffff984 */ /* 0x000fe20000000800 */
[----:B------:R-:W-:Y:S01]  /*2210*/  @!PT LDS RZ, [RZ] ;  /* 0x00000000fffff984 */ /* 0x000fe20000000800 */
[----:B------:R-:W-:Y:S01]  /*2220*/  @!PT LDS RZ, [RZ] ;  /* 0x00000000fffff984 */ /* 0x000fe20000000800 */
[----:B------:R-:W-:Y:S01]  /*2230*/  @!PT LDS RZ, [RZ] ;  /* 0x00000000fffff984 */ /* 0x000fe20000000800 */
[----:B------:R1:W-:Y:S06]  /*2240*/  MEMBAR.ALL.CTA ;  /* 0x0000000000007992 */ /* 0x0003ec0000008000 */
[----:B-1----:R-:W1:Y:S01]  /*2250*/  FENCE.VIEW.ASYNC.S ;  /* 0x00000000000073c6 */ /* 0x002e620000000000 */
[----:B------:R-:W-:-:S04]  /*2260*/  PRMT R2, RZ, 0x654, R2 ;  /* 0x00000654ff027816 */ /* 0x000fc80000000002 */
[----:B-1----:R1:W-:Y:S01]  /*2270*/  SYNCS.ARRIVE.TRANS64.RED.A1T0 RZ, [R2+URZ], RZ ;  /* 0x000000ff02ff79a7 */ /* 0x0023e200081004ff */
[----:B--2---:R-:W-:-:S13]  /*2280*/  LOP3.LUT P2, RZ, R6, 0x1, RZ, 0xc0, !PT ;  /* 0x0000000106ff7812 */ /* 0x004fda000784c0ff */
[----:B------:R-:W-:Y:S01]  /*2290*/  @P2 SHF.R.U32.HI R3, RZ, 0x10, R5 ;  /* 0x00000010ff032819 */ /* 0x000fe20000011605 */
[----:B------:R-:W-:Y:S01]  /*22a0*/  VOTEU.ANY UP0, P2 ;  /* 0x0000000000ff7886 */ /* 0x000fe20001000100 */
[----:B------:R-:W-:Y:S02]  /*22b0*/  @P2 MOV R11, R4 ;  /* 0x00000004000b2202 */ /* 0x000fe40000000f00 */
[----:B------:R-:W-:Y:S02]  /*22c0*/  @P2 R2UR.BROADCAST UR8, R3 ;  /* 0x00000000030822ca */ /* 0x000fe400008e0000 */
[----:B------:R-:W-:-:S11]  /*22d0*/  @P2 LOP3.LUT R8, R5, 0xffff, RZ, 0xc0, !PT ;  /* 0x0000ffff05082812 */ /* 0x000fd600078ec0ff */
[----:B------:R-:W-:Y:S01]  /*22e0*/  @UP0 UMOV UR36, UR8 ;  /* 0x0000000800240c82 */ /* 0x000fe20008000000 */
[----:B-1----:R-:W-:Y:S05]  /*22f0*/  @!P0 BRA `(.L_x_41) ;  /* 0x0000000000b88947 */ /* 0x002fea0003800000 */
[----:B------:R-:W3:Y:S01]  /*2300*/  LDC.64 R4, c[0x0][0xb18] ;  /* 0x0002c600ff047b82 */ /* 0x000ee20000000a00 */
[----:B------:R-:W-:-:S07]  /*2310*/  ISETP.NE.AND P3, PT, R72, 0x1, PT ;  /* 0x000000014800780c */ /* 0x000fce0003f65270 */
[----:B------:R-:W1:Y:S08]  /*2320*/  LDC.64 R6, c[0x0][0xb10] ;  /* 0x0002c400ff067b82 */ /* 0x000e700000000a00 */
[----:B------:R-:W2:Y:S08]  /*2330*/  LDC R18, c[0x0][0xb20] ;  /* 0x0002c800ff127b82 */ /* 0x000eb00000000800 */
[----:B------:R-:W4:Y:S01]  /*2340*/  LDC R20, c[0x0][0xb0c] ;  /* 0x0002c300ff147b82 */ /* 0x000f220000000800 */
[----:B---3--:R-:W-:Y:S01]  /*2350*/  IMAD.HI.U32 R19, R0, R5, RZ ;  /* 0x0000000500137227 */ /* 0x008fe200078e00ff */
[----:B------:R-:W-:-:S03]  /*2360*/  ISETP.NE.AND P0, PT, R4, 0x1, PT ;  /* 0x000000010400780c */ /* 0x000fc60003f05270 */
[----:B------:R-:W-:-:S03]  /*2370*/  IMAD.HI.U32 R5, R8, R5, RZ ;  /* 0x0000000508057227 */ /* 0x000fc600078e00ff */
[----:B------:R-:W3:Y:S01]  /*2380*/  LDC.64 R2, c[0x0][0xb28] ;  /* 0x0002ca00ff027b82 */ /* 0x000ee20000000a00 */
[----:B-1----:R-:W-:-:S04]  /*2390*/  IMAD.HI.U32 R22, R9, R6, RZ ;  /* 0x0000000609167227 */ /* 0x002fc800078e00ff */
[----:B------:R-:W-:Y:S01]  /*23a0*/  IMAD.HI.U32 R24, R11, R6, RZ ;  /* 0x000000060b187227 */ /* 0x000fe200078e00ff */
[----:B------:R-:W-:Y:S02]  /*23b0*/  SHF.R.U32.HI R22, RZ, R7, R22 ;  /* 0x00000007ff167219 */ /* 0x000fe40000011616 */
[-C--:B--2---:R-:W-:Y:S02]  /*23c0*/  SHF.R.U32.HI R19, RZ, R18.reuse, R19 ;  /* 0x00000012ff137219 */ /* 0x084fe40000011613 */
[----:B------:R-:W-:Y:S02]  /*23d0*/  SHF.R.U32.HI R5, RZ, R18, R5 ;  /* 0x00000012ff057219 */ /* 0x000fe40000011605 */
[----:B------:R-:W-:Y:S02]  /*23e0*/  SEL R19, R0, R19, !P0 ;  /* 0x0000001300137207 */ /* 0x000fe40004000000 */
[----:B------:R-:W-:Y:S02]  /*23f0*/  SHF.R.U32.HI R24, RZ, R7, R24 ;  /* 0x00000007ff187219 */ /* 0x000fe40000011618 */
[----:B----4-:R-:W-:-:S02]  /*2400*/  ISETP.NE.AND P1, PT, R20, 0x1, PT ;  /* 0x000000011400780c */ /* 0x010fc40003f25270 */
[----:B------:R-:W-:Y:S02]  /*2410*/  SEL R5, R8, R5, !P0 ;  /* 0x0000000508057207 */ /* 0x000fe40004000000 */
[----:B------:R-:W-:Y:S02]  /*2420*/  SEL R21, R9, R22, !P1 ;  /* 0x0000001609157207 */ /* 0x000fe40004800000 */
[----:B------:R-:W-:Y:S01]  /*2430*/  SEL R7, R11, R24, !P1 ;  /* 0x000000180b077207 */ /* 0x000fe20004800000 */
[----:B---3--:R-:W-:-:S04]  /*2440*/  IMAD.HI.U32 R22, R19, R2, RZ ;  /* 0x0000000213167227 */ /* 0x008fc800078e00ff */
[----:B------:R-:W-:Y:S01]  /*2450*/  IMAD.HI.U32 R6, R21, R2, RZ ;  /* 0x0000000215067227 */ /* 0x000fe200078e00ff */
[----:B------:R-:W-:-:S04]  /*2460*/  @P3 SHF.R.U32.HI R19, RZ, R3, R22 ;  /* 0x00000003ff133219 */ /* 0x000fc80000011616 */
[----:B------:R-:W-:Y:S01]  /*2470*/  @P3 SHF.R.U32.HI R21, RZ, R3, R6 ;  /* 0x00000003ff153219 */ /* 0x000fe20000011606 */
[----:B------:R-:W-:-:S04]  /*2480*/  IMAD R19, R72, R19, RZ ;  /* 0x0000001348137224 */ /* 0x000fc800078e02ff */
[----:B------:R-:W-:Y:S01]  /*2490*/  IMAD R6, R72, R21, RZ ;  /* 0x0000001548067224 */ /* 0x000fe200078e02ff */
[C---:B------:R-:W-:Y:S02]  /*24a0*/  ISETP.GE.AND P0, PT, R5.reuse, R19, PT ;  /* 0x000000130500720c */ /* 0x040fe40003f06270 */
[----:B------:R-:W-:Y:S02]  /*24b0*/  IADD3 R19, PT, PT, -R5, RZ, RZ ;  /* 0x000000ff05137210 */ /* 0x000fe40007ffe1ff */
[----:B------:R-:W-:Y:S01]  /*24c0*/  ISETP.GE.OR P0, PT, R7, R6, P0 ;  /* 0x000000060700720c */ /* 0x000fe20000706670 */
[----:B------:R-:W-:-:S04]  /*24d0*/  IMAD.HI.U32 R6, R5, R2, RZ ;  /* 0x0000000205067227 */ /* 0x000fc800078e00ff */
[----:B------:R-:W-:Y:S01]  /*24e0*/  IMAD R8, R4, R19, R8 ;  /* 0x0000001304087224 */ /* 0x000fe200078e0208 */
[----:B------:R-:W-:-:S04]  /*24f0*/  SHF.R.U32.HI R6, RZ, R3, R6 ;  /* 0x00000003ff067219 */ /* 0x000fc80000011606 */
[----:B------:R-:W-:-:S03]  /*2500*/  SEL R6, R5, R6, !P3 ;  /* 0x0000000605067207 */ /* 0x000fc60005800000 */
[----:B------:R-:W-:-:S04]  /*2510*/  @!P0 IMAD.HI.U32 R18, R7, R2, RZ ;  /* 0x0000000207128227 */ /* 0x000fc800078e00ff */
[----:B------:R-:W-:Y:S01]  /*2520*/  IMAD.MOV R2, RZ, RZ, -R6 ;  /* 0x000000ffff027224 */ /* 0x000fe200078e0a06 */
[----:B------:R-:W-:-:S03]  /*2530*/  @!P0 SHF.R.U32.HI R18, RZ, R3, R18 ;  /* 0x00000003ff128219 */ /* 0x000fc60000011612 */
[----:B------:R-:W-:Y:S01]  /*2540*/  IMAD R2, R72, R2, R5 ;  /* 0x0000000248027224 */ /* 0x000fe200078e0205 */
        /* <DEDUP_REMOVED lines=9> */
.L_x_41:
[----:B------:R-:W1:Y:S02]  /*25e0*/  LDCU UR8, c[0x0][0xb30] ;  /* 0x00016600ff0877ac */ /* 0x000e640008000800 */
[----:B-1----:R-:W-:-:S09]  /*25f0*/  UISETP.NE.AND UP0, UPT, UR8, 0x1, UPT ;  /* 0x000000010800788c */ /* 0x002fd2000bf05270 */
[----:B------:R-:W-:Y:S05]  /*2600*/  BRA.U UP0, `(.L_x_42) ;  /* 0x0000000100407547 */ /* 0x000fea000b800000 */
[----:B------:R-:W1:Y:S08]  /*2610*/  LDC.64 R4, c[0x0][0xb10] ;  /* 0x0002c400ff047b82 */ /* 0x000e700000000a00 */
[----:B------:R-:W2:Y:S08]  /*2620*/  LDC.64 R2, c[0x0][0xb18] ;  /* 0x0002c600ff027b82 */ /* 0x000eb00000000a00 */
[----:B------:R-:W4:Y:S08]  /*2630*/  LDC R6, c[0x0][0xb20] ;  /* 0x0002c800ff067b82 */ /* 0x000f300000000800 */
[----:B------:R-:W3:Y:S01]  /*2640*/  LDC R18, c[0x0][0xb0c] ;  /* 0x0002c300ff127b82 */ /* 0x000ee20000000800 */
[----:B-1----:R-:W-:-:S05]  /*2650*/  IMAD.HI.U32 R4, R11, R4, RZ ;  /* 0x000000040b047227 */ /* 0x002fca00078e00ff */
[----:B------:R-:W-:Y:S01]  /*2660*/  SHF.R.U32.HI R4, RZ, R5, R4 ;  /* 0x00000005ff047219 */ /* 0x000fe20000011604 */
[----:B--2---:R-:W-:Y:S01]  /*2670*/  IMAD.HI.U32 R3, R8, R3, RZ ;  /* 0x0000000308037227 */ /* 0x004fe200078e00ff */
[----:B------:R-:W-:-:S04]  /*2680*/  ISETP.NE.AND P0, PT, R2, 0x1, PT ;  /* 0x000000010200780c */ /* 0x000fc80003f05270 */
[----:B----4-:R-:W-:-:S04]  /*2690*/  SHF.R.U32.HI R3, RZ, R6, R3 ;  /* 0x00000006ff037219 */ /* 0x010fc80000011603 */
[----:B------:R-:W-:Y:S02]  /*26a0*/  SEL R3, R8, R3, !P0 ;  /* 0x0000000308037207 */ /* 0x000fe40004000000 */
[----:B---3--:R-:W-:-:S04]  /*26b0*/  ISETP.NE.AND P1, PT, R18, 0x1, PT ;  /* 0x000000011200780c */ /* 0x008fc80003f25270 */
[----:B------:R-:W-:-:S05]  /*26c0*/  SEL R4, R11, R4, !P1 ;  /* 0x000000040b047207 */ /* 0x000fca0004800000 */
[----:B------:R-:W-:Y:S02]  /*26d0*/  IMAD.IADD R5, R3, 0x1, -R4 ;  /* 0x0000000103057824 */ /* 0x000fe400078e0a04 */
[----:B------:R-:W-:Y:S02]  /*26e0*/  IMAD.IADD R3, R4, 0x1, -R3 ;  /* 0x0000000104037824 */ /* 0x000fe400078e0a03 */
[----:B------:R-:W-:Y:S02]  /*26f0*/  IMAD R11, R5, R18, R11 ;  /* 0x00000012050b7224 */ /* 0x000fe400078e020b */
[----:B------:R-:W-:-:S07]  /*2700*/  IMAD R8, R3, R2, R8 ;  /* 0x0000000203087224 */ /* 0x000fce00078e0208 */
.L_x_42:
[----:B------:R-:W-:Y:S01]  /*2710*/  VIADD R14, R14, 0x1 ;  /* 0x000000010e0e7836 */ /* 0x000fe20000000000 */
[----:B------:R-:W-:Y:S01]  /*2720*/  UPLOP3.LUT UP5, UPT, UPT, UPT, UPT, 0x80, 0x8 ;  /* 0x000000000008789c */ /* 0x000fe20003faf070 */
[----:B------:R-:W-:Y:S02]  /*2730*/  IMAD.IADD R155, R11, 0x1, R154 ;  /* 0x000000010b9b7824 */ /* 0x000fe400078e029a */
[----:B------:R-:W-:Y:S01]  /*2740*/  IMAD.IADD R164, R8, 0x1, R143 ;  /* 0x0000000108a47824 */ /* 0x000fe200078e028f */
[----:B------:R-:W-:-:S04]  /*2750*/  ISETP.NE.AND P0, PT, R14, 0x2, PT ;  /* 0x000000020e00780c */ /* 0x000fc80003f05270 */
[----:B------:R-:W-:Y:S02]  /*2760*/  SEL R2, RZ, 0x1, P0 ;  /* 0x00000001ff027807 */ /* 0x000fe40000000000 */
[----:B------:R-:W-:Y:S02]  /*2770*/  SEL R14, R14, RZ, P0 ;  /* 0x000000ff0e0e7207 */ /* 0x000fe40000000000 */
[----:B------:R-:W-:Y:S01]  /*2780*/  LOP3.LUT R13, R13, R2, RZ, 0x3c, !PT ;  /* 0x000000020d0d7212 */ /* 0x000fe200078e3cff */
[----:B------:R-:W-:Y:S06]  /*2790*/  @P2 BRA `(.L_x_43) ;  /* 0xfffffff000542947 */ /* 0x000fec000383ffff */
[----:B------:R-:W-:Y:S01]  /*27a0*/  UIADD3 UR4, UPT, UPT, UR4, 0xa0, URZ ;  /* 0x000000a004047890 */ /* 0x000fe2000fffe0ff */
[----:B------:R-:W-:-:S03]  /*27b0*/  SHF.L.U32 R3, R15, 0x1f, RZ ;  /* 0x0000001f0f037819 */ /* 0x000fc600000006ff */
[----:B------:R-:W-:-:S09]  /*27c0*/  ULEA UR5, UR13, UR4, 0x3 ;  /* 0x000000040d057291 */ /* 0x000fd2000f8e18ff */
[----:B------:R-:W1:Y:S02]  /*27d0*/  SYNCS.PHASECHK.TRANS64.TRYWAIT P0, [UR5], R3 ;  /* 0x00000003ff0075a7 */ /* 0x000e640008001105 */
[----:B-1----:R-:W-:Y:S05]  /*27e0*/  @!P0 BRA `(.L_x_44) ;  /* 0x00000054002c8947 */ /* 0x002fea0003800000 */
.L_x_136:
[----:B------:R-:W-:-:S04]  /*27f0*/  UIADD3 UR6, UPT, UPT, UR13, 0x1, URZ ;  /* 0x000000010d067890 */ /* 0x000fc8000fffe0ff */
[----:B------:R-:W-:-:S04]  /*2800*/  UISETP.NE.AND UP0, UPT, UR6, 0x14, UPT ;  /* 0x000000140600788c */ /* 0x000fc8000bf05270 */
[----:B------:R-:W-:Y:S02]  /*2810*/  USEL UR7, URZ, 0x1, UP0 ;  /* 0x00000001ff077887 */ /* 0x000fe40008000000 */
[----:B------:R-:W-:-:S04]  /*2820*/  USEL UR6, UR6, URZ, UP0 ;  /* 0x000000ff06067287 */ /* 0x000fc80008000000 */
[----:B------:R-:W-:Y:S01]  /*2830*/  ULEA UR5, UR6, UR4, 0x3 ;  /* 0x0000000406057291 */ /* 0x000fe2000f8e18ff */
[----:B------:R-:W-:-:S04]  /*2840*/  LOP3.LUT R2, R15, UR7, RZ, 0x3c, !PT ;  /* 0x000000070f027c12 */ /* 0x000fc8000f8e3cff */
[----:B-1----:R-:W-:-:S04]  /*2850*/  SHF.L.U32 R3, R2, 0x1f, RZ ;  /* 0x0000001f02037819 */ /* 0x002fc800000006ff */
[----:B------:R-:W1:Y:S02]  /*2860*/  SYNCS.PHASECHK.TRANS64.TRYWAIT P0, [UR5], R3 ;  /* 0x00000003ff0075a7 */ /* 0x000e640008001105 */
[----:B-1----:R-:W-:Y:S05]  /*2870*/  @!P0 BRA `(.L_x_45) ;  /* 0x0000005400208947 */ /* 0x002fea0003800000 */
.L_x_138:
        /* <DEDUP_REMOVED lines=9> */
.L_x_140:
        /* <DEDUP_REMOVED lines=9> */
.L_x_142:
        /* <DEDUP_REMOVED lines=9> */
.L_x_144:
        /* <DEDUP_REMOVED lines=9> */
.L_x_146:
        /* <DEDUP_REMOVED lines=9> */
.L_x_148:
        /* <DEDUP_REMOVED lines=9> */
.L_x_150:
        /* <DEDUP_REMOVED lines=9> */
.L_x_152:
        /* <DEDUP_REMOVED lines=9> */
.L_x_154:
        /* <DEDUP_REMOVED lines=9> */
.L_x_156:
        /* <DEDUP_REMOVED lines=9> */
.L_x_158:
        /* <DEDUP_REMOVED lines=9> */
.L_x_160:
        /* <DEDUP_REMOVED lines=9> */
.L_x_162:
        /* <DEDUP_REMOVED lines=9> */
.L_x_164:
        /* <DEDUP_REMOVED lines=9> */
.L_x_166:
        /* <DEDUP_REMOVED lines=9> */
.L_x_168:
        /* <DEDUP_REMOVED lines=9> */
.L_x_170:
        /* <DEDUP_REMOVED lines=9> */
.L_x_172:
[----:B------:R-:W-:-:S04]  /*3210*/  UIADD3 UR6, UPT, UPT, UR6, 0x1, URZ ;  /* 0x0000000106067890 */ /* 0x000fc8000fffe0ff */
[----:B------:R-:W-:-:S04]  /*3220*/  UISETP.NE.AND UP0, UPT, UR6, 0x14, UPT ;  /* 0x000000140600788c */ /* 0x000fc8000bf05270 */
[----:B------:R-:W-:Y:S02]  /*3230*/  USEL UR5, URZ, 0x1, UP0 ;  /* 0x00000001ff057887 */ /* 0x000fe40008000000 */
[----:B------:R-:W-:-:S04]  /*3240*/  USEL UR6, UR6, URZ, UP0 ;  /* 0x000000ff06067287 */ /* 0x000fc80008000000 */
[----:B------:R-:W-:Y:S01]  /*3250*/  ULEA UR6, UR6, UR4, 0x3 ;  /* 0x0000000406067291 */ /* 0x000fe2000f8e18ff */
[----:B-1----:R-:W-:-:S04]  /*3260*/  LOP3.LUT R3, R2, UR5, RZ, 0x3c, !PT ;  /* 0x0000000502037c12 */ /* 0x002fc8000f8e3cff */
[----:B------:R-:W-:Y:S01]  /*3270*/  SHF.L.U32 R3, R3, 0x1f, RZ ;  /* 0x0000001f03037819 */ /* 0x000fe200000006ff */
[----:B---3--:R-:W-:-:S07]  /*3280*/  IMAD.U32 R0, RZ, RZ, UR6 ;  /* 0x00000006ff007e24 */ /* 0x008fce000f8e00ff */
.L_x_63:
[----:B-1----:R1:W2:Y:S02]  /*3290*/  SYNCS.PHASECHK.TRANS64.TRYWAIT P0, [R0+URZ], R3 ;  /* 0x00000003000075a7 */ /* 0x0022a400080011ff */
[----:B--2---:R-:W-:Y:S05]  /*32a0*/  @!P0 NANOSLEEP.SYNCS 0x989680 ;  /* 0x009896800000895d */ /* 0x004fea0003900000 */
[----:B------:R-:W2:Y:S02]  /*32b0*/  @!P0 SYNCS.PHASECHK.TRANS64 P0, [R0+URZ], R3 ;  /* 0x00000003000085a7 */ /* 0x000ea400080010ff */
[----:B--2---:R-:W-:Y:S05]  /*32c0*/  @P0 EXIT ;  /* 0x000000000000094d */ /* 0x004fea0003800000 */
[----:B------:R-:W-:Y:S05]  /*32d0*/  BRA `(.L_x_63) ;  /* 0xfffffffc00ec7947 */ /* 0x000fea000383ffff */
.L_x_23:
[----:B------:R-:W-:-:S04]  /*32e0*/  UISETP.NE.AND UP1, UPT, UR37, URZ, UPT ;  /* 0x000000ff2500728c */ /* 0x000fc8000bf25270 */
[----:B------:R-:W-:-:S09]  /*32f0*/  UISETP.NE.OR UP1, UPT, UR10, 0x1, UP1 ;  /* 0x000000010a00788c */ /* 0x000fd20008f25670 */
[----:B------:R-:W-:Y:S05]  /*3300*/  BRA.U UP1, `(.L_x_64) ;  /* 0x00000005014c7547 */ /* 0x000fea000b800000 */
[----:B------:R-:W-:Y:S01]  /*3310*/  HFMA2 R11, -RZ, RZ, 0, 0 ;  /* 0x00000000ff0b7431 */ /* 0x000fe200000001ff */
[----:B------:R-:W-:Y:S01]  /*3320*/  ISETP.GE.U32.AND P2, PT, R10, 0x2, PT ;  /* 0x000000020a00780c */ /* 0x000fe20003f46070 */
[----:B------:R-:W-:Y:S01]  /*3330*/  IMAD.MOV.U32 R12, RZ, RZ, 0x1 ;  /* 0x00000001ff0c7424 */ /* 0x000fe200078e00ff */
[----:B------:R-:W-:Y:S01]  /*3340*/  CS2R R8, SRZ ;  /* 0x0000000000087805 */ /* 0x000fe2000001ff00 */
[----:B------:R-:W-:Y:S01]  /*3350*/  IMAD.MOV.U32 R3, RZ, RZ, RZ ;  /* 0x000000ffff037224 */ /* 0x000fe200078e00ff */
[----:B------:R-:W-:Y:S01]  /*3360*/  UMOV UR4, 0x400 ;  /* 0x0000040000047882 */ /* 0x000fe20000000000 */
[----:B------:R-:W-:Y:S01]  /*3370*/  UMOV UR6, URZ ;  /* 0x000000ff00067c82 */ /* 0x000fe20008000000 */
[----:B------:R-:W-:-:S12]  /*3380*/  ULEA UR37, UR37, UR4, 0x18 ;  /* 0x0000000425257291 */ /* 0x000fd8000f8ec0ff */
.L_x_68:
[----:B------:R-:W-:Y:S02]  /*3390*/  LEA R0, R3, UR37, 0x3 ;  /* 0x0000002503007c11 */ /* 0x000fe4000f8e18ff */
[----:B------:R-:W-:-:S03]  /*33a0*/  SHF.L.U32 R5, R8, 0x1f, RZ ;  /* 0x0000001f08057819 */ /* 0x000fc600000006ff */
[----:B------:R-:W-:Y:S01]  /*33b0*/  VIADD R4, R0, 0x1d0 ;  /* 0x000001d000047836 */ /* 0x000fe20000000000 */
[----:B------:R-:W1:Y:S02]  /*33c0*/  SYNCS.PHASECHK.TRANS64.TRYWAIT P0, [R0+URZ+0x1c0], R5 ;  /* 0x0001c005000075a7 */ /* 0x000e6400080011ff */
[----:B-1----:R-:W-:Y:S05]  /*33d0*/  @!P0 BRA `(.L_x_65) ;  /* 0x0000004c00f88947 */ /* 0x002fea0003800000 */
.L_x_173:
[----:B------:R-:W-:Y:S01]  /*33e0*/  ULEA UR5, UR6, UR37, 0x3 ;  /* 0x0000002506057291 */ /* 0x000fe2000f8e18ff */
[----:B------:R-:W-:Y:S01]  /*33f0*/  PRMT R4, RZ, 0x654, R4 ;  /* 0x00000654ff047816 */ /* 0x000fe20000000004 */
[----:B-1----:R-:W-:Y:S01]  /*3400*/  @!P2 IMAD.MOV.U32 R5, RZ, RZ, 0x10 ;  /* 0x00000010ff05a424 */ /* 0x002fe200078e00ff */
[----:B------:R-:W-:Y:S01]  /*3410*/  SHF.L.U32 R7, R12, 0x1f, RZ ;  /* 0x0000001f0c077819 */ /* 0x000fe200000006ff */
[----:B------:R-:W-:Y:S01]  /*3420*/  UIADD3 UR4, UPT, UPT, UR5, 0x160, URZ ;  /* 0x0000016005047890 */ /* 0x000fe2000fffe0ff */
[----:B------:R1:W-:Y:S05]  /*3430*/  SYNCS.ARRIVE.TRANS64.RED.A1T0 RZ, [R4+URZ], RZ ;  /* 0x000000ff04ff79a7 */ /* 0x0003ea00081004ff */
[----:B------:R-:W-:Y:S01]  /*3440*/  IMAD.U32 R13, RZ, RZ, UR4 ;  /* 0x00000004ff0d7e24 */ /* 0x000fe2000f8e00ff */
[----:B------:R-:W2:Y:S04]  /*3450*/  SYNCS.PHASECHK.TRANS64.TRYWAIT P0, [UR5+0x170], R7 ;  /* 0x00017007ff0075a7 */ /* 0x000ea80008001105 */
[----:B------:R-:W-:Y:S01]  /*3460*/  PRMT R13, R10, 0x654, R13 ;  /* 0x000006540a0d7816 */ /* 0x000fe2000000000d */
[----:B-12---:R-:W-:Y:S06]  /*3470*/  @!P0 BRA `(.L_x_66) ;  /* 0x0000004c00e48947 */ /* 0x006fec0003800000 */
.L_x_175:
[----:B------:R-:W-:Y:S01]  /*3480*/  ULEA UR4, UR6, UR37, 0x4 ;  /* 0x0000002506047291 */ /* 0x000fe2000f8e20ff */
[----:B------:R-:W-:Y:S01]  /*3490*/  SEL R2, R13, R2, !P2 ;  /* 0x000000020d027207 */ /* 0x000fe20005000000 */
[----:B------:R-:W-:Y:S01]  /*34a0*/  UIADD3 UR5, UPT, UPT, UR5, 0x160, URZ ;  /* 0x0000016005057890 */ /* 0x000fe2000fffe0ff */
[----:B-1----:R-:W-:Y:S01]  /*34b0*/  LEA R0, R11, UR37, 0x3 ;  /* 0x000000250b007c11 */ /* 0x002fe2000f8e18ff */
[----:B------:R-:W-:Y:S01]  /*34c0*/  UIADD3 UR4, UPT, UPT, UR4, 0x1f0, URZ ;  /* 0x000001f004047890 */ /* 0x000fe2000fffe0ff */
[----:B------:R1:W-:Y:S01]  /*34d0*/  @!P2 SYNCS.ARRIVE.TRANS64.RED RZ, [R2+URZ], R5 ;  /* 0x0000000502ffa9a7 */ /* 0x0003e200080004ff */
[----:B------:R-:W-:Y:S01]  /*34e0*/  UIADD3 UR6, UPT, UPT, UR6, 0x1, URZ ;  /* 0x0000000106067890 */ /* 0x000fe2000fffe0ff */
[----:B------:R-:W-:-:S03]  /*34f0*/  VIADD R3, R3, 0x1 ;  /* 0x0000000103037836 */ /* 0x000fc60000000000 */
[----:B------:R-:W-:Y:S02]  /*3500*/  UISETP.NE.AND UP0, UPT, UR6, 0x2, UPT ;  /* 0x000000020600788c */ /* 0x000fe4000bf05270 */
[----:B------:R-:W-:Y:S01]  /*3510*/  ISETP.NE.AND P0, PT, R3, 0x2, PT ;  /* 0x000000020300780c */ /* 0x000fe20003f05270 */
[----:B------:R-:W-:Y:S06]  /*3520*/  UGETNEXTWORKID.BROADCAST [UR4], [UR5] ;  /* 0x00000000040073ca */ /* 0x000fec0008000100 */
[----:B------:R-:W-:Y:S02]  /*3530*/  USEL UR4, URZ, 0x1, UP0 ;  /* 0x00000001ff047887 */ /* 0x000fe40008000000 */
[----:B------:R-:W-:-:S04]  /*3540*/  USEL UR6, UR6, URZ, UP0 ;  /* 0x000000ff06067287 */ /* 0x000fc80008000000 */
[----:B------:R-:W-:Y:S02]  /*3550*/  LOP3.LUT R12, R12, UR4, RZ, 0x3c, !PT ;  /* 0x000000040c0c7c12 */ /* 0x000fe4000f8e3cff */
[----:B-1----:R-:W-:-:S04]  /*3560*/  SHF.L.U32 R5, R9, 0x1f, RZ ;  /* 0x0000001f09057819 */ /* 0x002fc800000006ff */
[----:B------:R-:W1:Y:S02]  /*3570*/  SYNCS.PHASECHK.TRANS64.TRYWAIT P1, [R0+URZ+0x160], R5 ;  /* 0x00016005000075a7 */ /* 0x000e6400080211ff */
[----:B-1----:R-:W-:Y:S05]  /*3580*/  @!P1 BRA `(.L_x_67) ;  /* 0x0000004c00b89947 */ /* 0x002fea0003800000 */
.L_x_176:
[----:B------:R-:W-:Y:S01]  /*3590*/  LEA R4, R11, UR37, 0x4 ;  /* 0x000000250b047c11 */ /* 0x000fe2000f8e20ff */
[----:B-1----:R-:W-:Y:S01]  /*35a0*/  VIADD R0, R0, 0x170 ;  /* 0x0000017000007836 */ /* 0x002fe20000000000 */
[----:B------:R-:W-:Y:S01]  /*35b0*/  SEL R3, R3, RZ, P0 ;  /* 0x000000ff03037207 */ /* 0x000fe20000000000 */
[----:B------:R-:W-:-:S03]  /*35c0*/  VIADD R11, R11, 0x1 ;  /* 0x000000010b0b7836 */ /* 0x000fc60000000000 */
[----:B------:R-:W1:Y:S01]  /*35d0*/  LDS.128 R4, [R4+0x1f0] ;  /* 0x0001f00004047984 */ /* 0x000e620000000c00 */
[----:B------:R-:W-:Y:S02]  /*35e0*/  PRMT R0, RZ, 0x654, R0 ;  /* 0x00000654ff007816 */ /* 0x000fe40000000000 */
[C---:B------:R-:W-:Y:S01]  /*35f0*/  ISETP.NE.AND P1, PT, R11.reuse, 0x2, PT ;  /* 0x000000020b00780c */ /* 0x040fe20003f25270 */
[----:B------:R-:W-:Y:S01]  /*3600*/  @!PT LDS RZ, [RZ] ;  /* 0x00000000fffff984 */ /* 0x000fe20000000800 */
[----:B------:R-:W-:Y:S01]  /*3610*/  @!PT LDS RZ, [RZ] ;  /* 0x00000000fffff984 */ /* 0x000fe20000000800 */
[----:B------:R-:W-:Y:S01]  /*3620*/  @!PT LDS RZ, [RZ] ;  /* 0x00000000fffff984 */ /* 0x000fe20000000800 */
[----:B------:R-:W-:Y:S01]  /*3630*/  @!PT LDS RZ, [RZ] ;  /* 0x00000000fffff984 */ /* 0x000fe20000000800 */
[----:B------:R2:W-:Y:S06]  /*3640*/  MEMBAR.ALL.CTA ;  /* 0x0000000000007992 */ /* 0x0005ec0000008000 */
[----:B--2---:R-:W2:Y:S01]  /*3650*/  FENCE.VIEW.ASYNC.S ;  /* 0x00000000000073c6 */ /* 0x004ea20000000000 */
[----:B------:R-:W-:Y:S01]  /*3660*/  SEL R11, R11, RZ, P1 ;  /* 0x000000ff0b0b7207 */ /* 0x000fe20000800000 */
[----:B--2---:R2:W-:Y:S01]  /*3670*/  SYNCS.ARRIVE.TRANS64.RED.A1T0 RZ, [R0+URZ], RZ ;  /* 0x000000ff00ff79a7 */ /* 0x0045e200081004ff */
[----:B-1----:R-:W-:-:S02]  /*3680*/  LOP3.LUT P3, RZ, R6, 0x1, RZ, 0xc0, !PT ;  /* 0x0000000106ff7812 */ /* 0x002fc4000786c0ff */
[----:B------:R-:W-:-:S04]  /*3690*/  SEL R5, RZ, 0x1, P0 ;  /* 0x00000001ff057807 */ /* 0x000fc80000000000 */
[----:B------:R-:W-:Y:S02]  /*36a0*/  LOP3.LUT R8, R8, R5, RZ, 0x3c, !PT ;  /* 0x0000000508087212 */ /* 0x000fe400078e3cff */
[----:B--2---:R-:W-:-:S04]  /*36b0*/  SEL R0, RZ, 0x1, P1 ;  /* 0x00000001ff007807 */ /* 0x004fc80000800000 */
[----:B------:R-:W-:Y:S01]  /*36c0*/  LOP3.LUT R9, R9, R0, RZ, 0x3c, !PT ;  /* 0x0000000009097212 */ /* 0x000fe200078e3cff */
[----:B------:R-:W-:Y:S06]  /*36d0*/  @P3 BRA `(.L_x_68) ;  /* 0xfffffffc002c3947 */ /* 0x000fec000383ffff */
[----:B------:R-:W-:Y:S01]  /*36e0*/  ULEA UR5, UR6, UR37, 0x3 ;  /* 0x0000002506057291 */ /* 0x000fe2000f8e18ff */
[----:B------:R-:W-:-:S08]  /*36f0*/  SHF.L.U32 R3, R12, 0x1f, RZ ;  /* 0x0000001f0c037819 */ /* 0x000fd000000006ff */
[----:B------:R-:W1:Y:S02]  /*3700*/  SYNCS.PHASECHK.TRANS64 P0, [UR5+0x170], R3 ;  /* 0x00017003ff0075a7 */ /* 0x000e640008001005 */
[----:B-1----:R-:W-:Y:S05]  /*3710*/  @P0 BRA `(.L_x_69) ;  /* 0x0000000000080947 */ /* 0x002fea0003800000 */
[----:B------:R-:W1:Y:S02]  /*3720*/  SYNCS.PHASECHK.TRANS64.TRYWAIT P0, [UR5+0x170], R3 ;  /* 0x00017003ff0075a7 */ /* 0x000e640008001105 */
[----:B-1----:R-:W-:Y:S05]  /*3730*/  @!P0 BRA `(.L_x_70) ;  /* 0x0000004c00608947 */ /* 0x002fea0003800000 */
.L_x_69:
[----:B------:R-:W-:-:S04]  /*3740*/  UIADD3 UR4, UPT, UPT, UR6, 0x1, URZ ;  /* 0x0000000106047890 */ /* 0x000fc8000fffe0ff */
[----:B------:R-:W-:-:S04]  /*3750*/  UISETP.NE.AND UP0, UPT, UR4, 0x2, UPT ;  /* 0x000000020400788c */ /* 0x000fc8000bf05270 */
[----:B------:R-:W-:Y:S02]  /*3760*/  USEL UR7, URZ, 0x1, UP0 ;  /* 0x00000001ff077887 */ /* 0x000fe40008000000 */
[----:B------:R-:W-:-:S04]  /*3770*/  USEL UR4, UR4, URZ, UP0 ;  /* 0x000000ff04047287 */ /* 0x000fc80008000000 */
[----:B------:R-:W-:Y:S01]  /*3780*/  ULEA UR4, UR4, UR37, 0x3 ;  /* 0x0000002504047291 */ /* 0x000fe2000f8e18ff */
[----:B-1----:R-:W-:-:S04]  /*3790*/  LOP3.LUT R3, R12, UR7, RZ, 0x3c, !PT ;  /* 0x000000070c037c12 */ /* 0x002fc8000f8e3cff */
[----:B------:R-:W-:-:S04]  /*37a0*/  SHF.L.U32 R0, R3, 0x1f, RZ ;  /* 0x0000001f03007819 */ /* 0x000fc800000006ff */
[----:B------:R-:W1:Y:S02]  /*37b0*/  SYNCS.PHASECHK.TRANS64 P0, [UR4+0x170], R0 ;  /* 0x00017000ff0075a7 */ /* 0x000e640008001004 */
[----:B-1----:R-:W-:Y:S05]  /*37c0*/  @P0 EXIT ;  /* 0x000000000000094d */ /* 0x002fea0003800000 */
[----:B------:R-:W-:Y:S02]  /*37d0*/  SHF.L.U32 R3, R3, 0x1f, RZ ;  /* 0x0000001f03037819 */ /* 0x000fe400000006ff */
[----:B------:R-:W-:-:S07]  /*37e0*/  MOV R0, UR4 ;  /* 0x0000000400007c02 */ /* 0x000fce0008000f00 */
.L_x_71:
[----:B-1----:R1:W2:Y:S02]  /*37f0*/  SYNCS.PHASECHK.TRANS64.TRYWAIT P0, [R0+URZ+0x170], R3 ;  /* 0x00017003000075a7 */ /* 0x0022a400080011ff */
[----:B--2---:R-:W-:Y:S05]  /*3800*/  @!P0 NANOSLEEP.SYNCS 0x989680 ;  /* 0x009896800000895d */ /* 0x004fea0003900000 */
[----:B------:R-:W2:Y:S02]  /*3810*/  @!P0 SYNCS.PHASECHK.TRANS64 P0, [R0+URZ+0x170], R3 ;  /* 0x00017003000085a7 */ /* 0x000ea400080010ff */
[----:B--2---:R-:W-:Y:S05]  /*3820*/  @P0 EXIT ;  /* 0x000000000000094d */ /* 0x004fea0003800000 */
[----:B------:R-:W-:Y:S05]  /*3830*/  BRA `(.L_x_71) ;  /* 0xfffffffc00ec7947 */ /* 0x000fea000383ffff */
.L_x_64:
[----:B------:R-:W-:Y:S05]  /*3840*/  BRA.U UP4, `(.L_x_72) ;  /* 0x0000001104a07547 */ /* 0x000fea000b800000 */
[----:B------:R-:W-:Y:S01]  /*3850*/  UMOV UR6, 0x40 ;  /* 0x0000004000067882 */ /* 0x000fe20000000000 */
[----:B------:R-:W-:Y:S01]  /*3860*/  NOP ;  /* 0x0000000000007918 */ /* 0x000fe20000000000 */
[----:B------:R-:W-:Y:S01]  /*3870*/  ULEA UR6, UR37, UR6, 0x18 ;  /* 0x0000000625067291 */ /* 0x000fe2000f8ec0ff */
[----:B------:R-:W-:Y:S02]  /*3880*/  UMOV UR7, 0x400 ;  /* 0x0000040000077882 */ /* 0x000fe40000000000 */
[----:B------:R-:W-:-:S06]  /*3890*/  ULEA UR37, UR37, UR7, 0x18 ;  /* 0x0000000725257291 */ /* 0x000fcc000f8ec0ff */
[----:B------:R-:W1:Y:S02]  /*38a0*/  LDS.U8 R2, [UR6+0x1c] ;  /* 0x00001c06ff027984 */ /* 0x000e640008000000 */
[----:B-1----:R-:W-:-:S13]  /*38b0*/  ISETP.NE.AND P0, PT, R2, RZ, PT ;  /* 0x000000ff0200720c */ /* 0x002fda0003f05270 */
[----:B------:R-:W-:Y:S05]  /*38c0*/  @P0 BRA `(.L_x_73) ;  /* 0x0000000400080947 */ /* 0x000fea0003800000 */
[----:B------:R-:W-:Y:S02]  /*38d0*/  UISETP.NE.U32.AND UP0, UPT, UR5, 0x1, UPT ;  /* 0x000000010500788c */ /* 0x000fe4000bf05070 */
[----:B------:R-:W-:-:S07]  /*38e0*/  UIADD3 UR8, UPT, UPT, UR6, 0x8, URZ ;  /* 0x0000000806087890 */ /* 0x000fce000fffe0ff */
[----:B------:R-:W-:Y:S05]  /*38f0*/  BRA.U !UP0, `(.L_x_74) ;  /* 0x00000001089c7547 */ /* 0x000fea000b800000 */
[----:B------:R-:W-:Y:S01]  /*3900*/  ELECT P0, URZ, PT ;  /* 0x0000000000ff782f */ /* 0x000fe20003800000 */
[----:B------:R-:W-:-:S12]  /*3910*/  BSSY B0, `(.L_x_74) ;  /* 0x0000025000007945 */ /* 0x000fd80003800000 */
[----:B------:R-:W-:Y:S05]  /*3920*/  @!P0 BRA `(.L_x_75) ;  /* 0x00000000008c8947 */ /* 0x000fea0003800000 */
[----:B------:R-:W-:-:S05]  /*3930*/  UMOV UR7, 0x10 ;  /* 0x0000001000077882 */ /* 0x000fca0000000000 */
[----:B------:R-:W-:Y:S04]  /*3940*/  DEPBAR.LE SB1, 0x36 ;  /* 0x00009d800000791a */ /* 0x000fe80000000000 */
[----:B------:R-:W1:Y:S02]  /*3950*/  UTCATOMSWS.2CTA.FIND_AND_SET.ALIGN UP1, UR7, UR7 ;  /* 0x00000007000775e3 */ /* 0x000e640008220800 */
[----:B-1----:R-:W-:Y:S01]  /*3960*/  MOV R11, UR7 ;  /* 0x00000007000b7c02 */ /* 0x002fe20008000f00 */
[----:B------:R-:W-:Y:S06]  /*3970*/  BRA.U UP1, `(.L_x_76) ;  /* 0x0000000101187547 */ /* 0x000fec000b800000 */
.L_x_77:
[----:B------:R-:W-:Y:S05]  /*3980*/  NANOSLEEP 0x64 ;  /* 0x000000640000795d */ /* 0x000fea0003800000 */
[----:B------:R-:W-:-:S05]  /*3990*/  UMOV UR7, 0x10 ;  /* 0x0000001000077882 */ /* 0x000fca0000000000 */
[----:B------:R-:W-:Y:S04]  /*39a0*/  DEPBAR.LE SB1, 0x36 ;  /* 0x00009d800000791a */ /* 0x000fe80000000000 */
[----:B------:R-:W1:Y:S02]  /*39b0*/  UTCATOMSWS.2CTA.FIND_AND_SET.ALIGN UP1, UR7, UR7 ;  /* 0x00000007000775e3 */ /* 0x000e640008220800 */
[----:B-1----:R-:W-:Y:S01]  /*39c0*/  MOV R11, UR7 ;  /* 0x00000007000b7c02 */ /* 0x002fe20008000f00 */
[----:B------:R-:W-:Y:S05]  /*39d0*/  BRA.U !UP1, `(.L_x_77) ;  /* 0xfffffffd09e87547 */ /* 0x000fea000b83ffff */
.L_x_76:
[----:B------:R-:W1:Y:S01]  /*39e0*/  LDS R5, [UR6+0x10] ;  /* 0x00001006ff057984 */ /* 0x000e620008000800 */
[----:B------:R-:W-:Y:S01]  /*39f0*/  IMAD.U32 R3, RZ, RZ, UR37 ;  /* 0x00000025ff037e24 */ /* 0x000fe2000f8e00ff */
[----:B------:R-:W-:-:S03]  /*3a00*/  MOV R2, UR4 ;  /* 0x0000000400027c02 */ /* 0x000fc60008000f00 */
[----:B------:R-:W-:Y:S01]  /*3a10*/  VIADD R3, R3, 0x210 ;  /* 0x0000021003037836 */ /* 0x000fe20000000000 */
[----:B-1----:R-:W-:-:S04]  /*3a20*/  SHF.L.U32 R5, R5, 0x1f, RZ ;  /* 0x0000001f05057819 */ /* 0x002fc800000006ff */
[----:B------:R-:W1:Y:S02]  /*3a30*/  SYNCS.PHASECHK.TRANS64.TRYWAIT P0, [UR6+0x8], R5 ;  /* 0x00000805ff0075a7 */ /* 0x000e640008001106 */
[----:B-1----:R-:W-:Y:S05]  /*3a40*/  @P0 BRA `(.L_x_78) ;  /* 0x0000000000080947 */ /* 0x002fea0003800000 */
[----:B------:R-:W1:Y:S02]  /*3a50*/  SYNCS.PHASECHK.TRANS64.TRYWAIT P0, [UR6+0x8], R5 ;  /* 0x00000805ff0075a7 */ /* 0x000e640008001106 */
[----:B-1----:R-:W-:Y:S05]  /*3a60*/  @!P0 BRA `(.L_x_79) ;  /* 0x0000004800ac8947 */ /* 0x002fea0003800000 */
.L_x_78:
[----:B-1----:R-:W-:Y:S01]  /*3a70*/  HFMA2 R4, -RZ, RZ, 0, 5.9604644775390625e-08 ;  /* 0x00000001ff047431 */ /* 0x002fe200000001ff */
[----:B------:R-:W-:Y:S01]  /*3a80*/  UPRMT UR7, UR4, 0x654, UR8 ;  /* 0x0000065404077896 */ /* 0x000fe20008000008 */
[----:B------:R-:W-:Y:S01]  /*3a90*/  IMAD.MOV.U32 R6, RZ, RZ, 0xffff ;  /* 0x0000ffffff067424 */ /* 0x000fe200078e00ff */
[----:B------:R-:W-:Y:S01]  /*3aa0*/  PRMT R2, R2, 0x654, R3 ;  /* 0x0000065402027816 */ /* 0x000fe20000000003 */
[----:B------:R-:W-:Y:S02]  /*3ab0*/  IMAD.MOV.U32 R5, RZ, RZ, 0x4 ;  /* 0x00000004ff057424 */ /* 0x000fe400078e00ff */
[----:B------:R-:W-:Y:S01]  /*3ac0*/  IMAD.SHL.U32 R9, R11, 0x20, RZ ;  /* 0x000000200b097824 */ /* 0x000fe200078e00ff */
[----:B------:R-:W-:Y:S02]  /*3ad0*/  MOV R3, UR7 ;  /* 0x0000000700037c02 */ /* 0x000fe40008000f00 */
[-C--:B------:R-:W-:Y:S01]  /*3ae0*/  SHF.L.U32 R7, R6, R11.reuse, RZ ;  /* 0x0000000b06077219 */ /* 0x080fe200000006ff */
[----:B------:R1:W-:Y:S01]  /*3af0*/  SYNCS.ARRIVE.TRANS64.RED RZ, [UR7], R5 ;  /* 0x00000005ffff79a7 */ /* 0x0003e20008000407 */
[----:B------:R-:W-:Y:S01]  /*3b00*/  SHF.L.U32 R6, R4, R11, RZ ;  /* 0x0000000b04067219 */ /* 0x000fe200000006ff */
[----:B------:R1:W-:Y:S04]  /*3b10*/  STS [UR37+0x210], R9 ;  /* 0x00021009ff007988 */ /* 0x0003e80008000825 */
[----:B------:R1:W-:Y:S04]  /*3b20*/  STAS [R2.64], R11 ;  /* 0x0000000b02007dbd */ /* 0x0003e8000c0008ff */
[----:B------:R1:W-:Y:S04]  /*3b30*/  ATOMS.OR RZ, [UR6+0x14], R7 ;  /* 0x00001407ffff798c */ /* 0x0003e8000b000006 */
[----:B------:R1:W-:Y:S04]  /*3b40*/  ATOMS.OR RZ, [UR6+0x18], R6 ;  /* 0x00001806ffff798c */ /* 0x0003e8000b000006 */
[----:B------:R1:W-:Y:S02]  /*3b50*/  ATOMS.XOR RZ, [UR6+0x10], R4 ;  /* 0x00001004ffff798c */ /* 0x0003e4000b800006 */
.L_x_75:
[----:B------:R-:W-:Y:S05]  /*3b60*/  BSYNC B0 ;  /* 0x0000000000007941 */ /* 0x000fea0003800000 */
.L_x_74:
[----:B------:R-:W-:Y:S05]  /*3b70*/  BRA.U UP0, `(.L_x_80) ;  /* 0x00000001006c7547 */ /* 0x000fea000b800000 */
[----:B------:R-:W-:-:S03]  /*3b80*/  UMOV UR7, 0xffffffff ;  /* 0xffffffff00077882 */ /* 0x000fc60000000000 */
[----:B------:R-:W-:Y:S05]  /*3b90*/  BRA.DIV UR7, `(.L_x_81) ;  /* 0x0000004a07787947 */ /* 0x000fea000b800000 */
[----:B------:R-:W-:-:S13]  /*3ba0*/  ELECT P6, URZ, PT ;  /* 0x0000000000ff782f */ /* 0x000fda00038c0000 */
.L_x_180:
[----:B------:R-:W-:Y:S05]  /*3bb0*/  @!P6 BRA `(.L_x_80) ;  /* 0x00000000005ce947 */ /* 0x000fea0003800000 */
[----:B-1----:R-:W1:Y:S02]  /*3bc0*/  LDS R3, [UR6+0x10] ;  /* 0x00001006ff037984 */ /* 0x002e640008000800 */
[----:B-1----:R-:W-:-:S04]  /*3bd0*/  SHF.L.U32 R3, R3, 0x1f, RZ ;  /* 0x0000001f03037819 */ /* 0x002fc800000006ff */
[----:B------:R-:W1:Y:S02]  /*3be0*/  SYNCS.PHASECHK.TRANS64.TRYWAIT P0, [UR6+0x8], R3 ;  /* 0x00000803ff0075a7 */ /* 0x000e640008001106 */
[----:B-1----:R-:W-:Y:S05]  /*3bf0*/  @P0 BRA `(.L_x_82) ;  /* 0x0000000000080947 */ /* 0x002fea0003800000 */
[----:B------:R-:W1:Y:S02]  /*3c00*/  SYNCS.PHASECHK.TRANS64.TRYWAIT P0, [UR6+0x8], R3 ;  /* 0x00000803ff0075a7 */ /* 0x000e640008001106 */
[----:B-1----:R-:W-:Y:S05]  /*3c10*/  @!P0 BRA `(.L_x_83) ;  /* 0x0000004800788947 */ /* 0x002fea0003800000 */
.L_x_82:
[----:B------:R-:W2:Y:S01]  /*3c20*/  LDS R5, [UR37+0x210] ;  /* 0x00021025ff057984 */ /* 0x000ea20008000800 */
[----:B-1----:R-:W-:Y:S02]  /*3c30*/  HFMA2 R2, -RZ, RZ, 0, 5.9604644775390625e-08 ;  /* 0x00000001ff027431 */ /* 0x002fe400000001ff */
[----:B------:R-:W-:Y:S01]  /*3c40*/  IMAD.MOV.U32 R3, RZ, RZ, 0xffff ;  /* 0x0000ffffff037424 */ /* 0x000fe200078e00ff */
[----:B------:R-:W-:Y:S01]  /*3c50*/  UPRMT UR7, UR4, 0x654, UR8 ;  /* 0x0000065404077896 */ /* 0x000fe20008000008 */
[----:B--2---:R-:W-:-:S03]  /*3c60*/  IMAD.SHL.U32 R4, R5, 0x20, RZ ;  /* 0x0000002005047824 */ /* 0x004fc600078e00ff */
[-C--:B------:R-:W-:Y:S02]  /*3c70*/  SHF.L.U32 R3, R3, R5.reuse, RZ ;  /* 0x0000000503037219 */ /* 0x080fe400000006ff */
[----:B------:R-:W-:Y:S01]  /*3c80*/  SHF.L.U32 R5, R2, R5, RZ ;  /* 0x0000000502057219 */ /* 0x000fe200000006ff */
[----:B------:R2:W-:Y:S04]  /*3c90*/  STS [UR37+0x210], R4 ;  /* 0x00021004ff007988 */ /* 0x0005e80008000825 */
[----:B------:R2:W-:Y:S04]  /*3ca0*/  ATOMS.OR RZ, [UR6+0x14], R3 ;  /* 0x00001403ffff798c */ /* 0x0005e8000b000006 */
[----:B------:R2:W-:Y:S01]  /*3cb0*/  ATOMS.OR RZ, [UR6+0x18], R5 ;  /* 0x00001805ffff798c */ /* 0x0005e2000b000006 */
[----:B------:R-:W-:Y:S03]  /*3cc0*/  SYNCS.ARRIVE.TRANS64.RED.A1T0 RZ, [UR7], RZ ;  /* 0x000000ffffff79a7 */ /* 0x000fe60008100407 */
[----:B------:R2:W-:Y:S01]  /*3cd0*/  ATOMS.XOR RZ, [UR6+0x10], R2 ;  /* 0x00001002ffff798c */ /* 0x0005e2000b800006 */
[----:B------:R-:W-:Y:S05]  /*3ce0*/  BRA `(.L_x_80) ;  /* 0x0000000000107947 */ /* 0x000fea0003800000 */
.L_x_73:
[----:B------:R-:W-:-:S05]  /*3cf0*/  MOV R2, 0xffffffff ;  /* 0xffffffff00027802 */ /* 0x000fca0000000f00 */
[----:B------:R1:W-:Y:S02]  /*3d00*/  STS [UR37+0x210], R2 ;  /* 0x00021002ff007988 */ /* 0x0003e40008000825 */
[----:B-1----:R-:W-:Y:S02]  /*3d10*/  MOV R2, 0x3d30 ;  /* 0x00003d3000027802 */ /* 0x002fe40000000f00 */
[----:B-----5:R-:W-:Y:S05]  /*3d20*/  CALL.REL.NOINC `($__internal_1_$__cuda_sm10x_tcgen05_guardrail_trap_phase_invalid_during_alloc) ;  /* 0x0000004c00807944 */ /* 0x020fea0003c00000 */
.L_x_80:
[----:B------:R-:W-:Y:S05]  /*3d30*/  WARPSYNC.ALL ;  /* 0x0000000000007948 */ /* 0x000fea0003800000 */
[----:B------:R-:W3:Y:S01]  /*3d40*/  S2UR UR8, SR_CgaCtaId ;  /* 0x00000000000879c3 */ /* 0x000ee20000008800 */
[----:B------:R-:W-:Y:S01]  /*3d50*/  UMOV UR6, 0x400 ;  /* 0x0000040000067882 */ /* 0x000fe20000000000 */
[----:B------:R-:W-:-:S06]  /*3d60*/  NOP ;  /* 0x0000000000007918 */ /* 0x000fcc0000000000 */
[----:B------:R-:W-:Y:S06]  /*3d70*/  BAR.ARV 0x6, 0xa0 ;  /* 0x0182800000007b1d */ /* 0x000fec0000002000 */
[----:B------:R-:W-:Y:S01]  /*3d80*/  LOP3.LUT R0, R0, 0xffff, RZ, 0xc0, !PT ;  /* 0x0000ffff00007812 */ /* 0x000fe200078ec0ff */
[----:B-1----:R-:W-:Y:S01]  /*3d90*/  IMAD.MOV.U32 R9, RZ, RZ, 0x1 ;  /* 0x00000001ff097424 */ /* 0x002fe200078e00ff */
[----:B------:R-:W-:Y:S01]  /*3da0*/  LOP3.LUT R8, R8, 0xffff, RZ, 0xc0, !PT ;  /* 0x0000ffff08087812 */ /* 0x000fe200078ec0ff */
[----:B------:R-:W-:Y:S01]  /*3db0*/  UMOV UR22, URZ ;  /* 0x000000ff00167c82 */ /* 0x000fe20008000000 */
[----:B------:R-:W-:Y:S01]  /*3dc0*/  R2UR UR12, R0 ;  /* 0x00000000000c72ca */ /* 0x000fe200000e0000 */
[----:B------:R-:W-:Y:S01]  /*3dd0*/  UMOV UR21, URZ ;  /* 0x000000ff00157c82 */ /* 0x000fe20008000000 */
[----:B------:R-:W-:Y:S01]  /*3de0*/  R2UR UR13, R8 ;  /* 0x00000000080d72ca */ /* 0x000fe200000e0000 */
[----:B------:R-:W-:Y:S01]  /*3df0*/  IMAD.MOV.U32 R8, RZ, RZ, RZ ;  /* 0x000000ffff087224 */ /* 0x000fe200078e00ff */
[----:B------:R-:W-:Y:S01]  /*3e00*/  UMOV UR20, URZ ;  /* 0x000000ff00147c82 */ /* 0x000fe20008000000 */
[----:B------:R-:W-:-:S02]  /*3e10*/  UISETP.NE.AND UP2, UPT, UR5, URZ, UPT ;  /* 0x000000ff0500728c */ /* 0x000fc4000bf45270 */
[----:B---3--:R-:W-:Y:S01]  /*3e20*/  ULEA UR8, UR8, UR6, 0x18 ;  /* 0x0000000608087291 */ /* 0x008fe2000f8ec0ff */
[----:B------:R-:W1:Y:S03]  /*3e30*/  LDCU UR6, c[0x0][0x38c] ;  /* 0x00007180ff0677ac */ /* 0x000e660008000800 */
[----:B------:R-:W-:Y:S02]  /*3e40*/  UIADD3 UR14, UPT, UPT, UR8, 0x4600, URZ ;  /* 0x00004600080e7890 */ /* 0x000fe4000fffe0ff */
[----:B------:R-:W-:-:S03]  /*3e50*/  UIADD3 UR15, UPT, UPT, UR8, 0x2c600, URZ ;  /* 0x0002c600080f7890 */ /* 0x000fc6000fffe0ff */
[----:B--2---:R-:W2:Y:S01]  /*3e60*/  LDS R2, [UR8+0x210] ;  /* 0x00021008ff027984 */ /* 0x004ea20008000800 */
[----:B------:R-:W-:Y:S02]  /*3e70*/  USHF.R.U32.HI UR14, URZ, 0x4, UR14 ;  /* 0x00000004ff0e7899 */ /* 0x000fe4000801160e */
[----:B------:R-:W-:Y:S02]  /*3e80*/  USHF.R.U32.HI UR15, URZ, 0x4, UR15 ;  /* 0x00000004ff0f7899 */ /* 0x000fe4000801160f */
[----:B------:R-:W-:Y:S02]  /*3e90*/  ULOP3.LUT UR14, UR14, 0x3fff, URZ, 0xc0, !UPT ;  /* 0x00003fff0e0e7892 */ /* 0x000fe4000f8ec0ff */
[----:B------:R-:W-:Y:S02]  /*3ea0*/  ULOP3.LUT UR15, UR15, 0x3fff, URZ, 0xc0, !UPT ;  /* 0x00003fff0f0f7892 */ /* 0x000fe4000f8ec0ff */
[----:B------:R-:W-:Y:S02]  /*3eb0*/  ULOP3.LUT UR14, UR14, 0x10000, URZ, 0xfc, !UPT ;  /* 0x000100000e0e7892 */ /* 0x000fe4000f8efcff */
[----:B-1----:R-:W-:-:S02]  /*3ec0*/  UIADD3 UR6, UPT, UPT, UR6, 0x3f, URZ ;  /* 0x0000003f06067890 */ /* 0x002fc4000fffe0ff */
[----:B------:R-:W-:Y:S02]  /*3ed0*/  ULOP3.LUT UR15, UR15, 0x10000, URZ, 0xfc, !UPT ;  /* 0x000100000f0f7892 */ /* 0x000fe4000f8efcff */
[----:B------:R-:W-:Y:S01]  /*3ee0*/  USHF.R.S32.HI UR7, URZ, 0x1f, UR6 ;  /* 0x0000001fff077899 */ /* 0x000fe20008011406 */
[----:B------:R-:W-:Y:S01]  /*3ef0*/  UMOV UR28, 0x0 ;  /* 0x00000000001c7882 */ /* 0x000fe20000000000 */
[----:B------:R-:W-:Y:S02]  /*3f00*/  UMOV UR29, 0x10100010 ;  /* 0x10100010001d7882 */ /* 0x000fe40000000000 */
[----:B------:R-:W-:Y:S01]  /*3f10*/  ULEA.HI UR7, UR7, UR6, URZ, 0x6 ;  /* 0x0000000607077291 */ /* 0x000fe2000f8f30ff */
[----:B------:R-:W-:Y:S01]  /*3f20*/  UMOV UR26, 0x0 ;  /* 0x00000000001a7882 */ /* 0x000fe20000000000 */
[----:B------:R-:W-:Y:S02]  /*3f30*/  UMOV UR27, 0x10100010 ;  /* 0x10100010001b7882 */ /* 0x000fe40000000000 */
[----:B------:R-:W-:-:S04]  /*3f40*/  USHF.R.S32.HI UR7, URZ, 0x6, UR7 ;  /* 0x00000006ff077899 */ /* 0x000fc80008011407 */
[----:B------:R-:W-:-:S04]  /*3f50*/  UISETP.LT.AND UP0, UPT, UR7, 0x1, UPT ;  /* 0x000000010700788c */ /* 0x000fc8000bf01270 */
[----:B------:R-:W-:Y:S01]  /*3f60*/  USEL UR23, UR7, 0x1, !UP0 ;  /* 0x0000000107177887 */ /* 0x000fe2000c000000 */
[----:B--2---:R-:W-:Y:S02]  /*3f70*/  R2UR UR24, R2 ;  /* 0x00000000021872ca */ /* 0x004fe400000e0000 */
[----:B------:R-:W-:-:S13]  /*3f80*/  CS2R R2, SRZ ;  /* 0x0000000000027805 */ /* 0x000fda000001ff00 */
.L_x_91:
[C---:B------:R-:W-:Y:S02]  /*3f90*/  LEA R0, R8.reuse, UR8, 0x3 ;  /* 0x0000000808007c11 */ /* 0x040fe4000f8e18ff */
[----:B------:R-:W-:Y:S02]  /*3fa0*/  SHF.L.U32 R5, R3, 0x1f, RZ ;  /* 0x0000001f03057819 */ /* 0x000fe400000006ff */
[----:B------:R-:W-:Y:S02]  /*3fb0*/  LEA R4, R8, UR8, 0x4 ;  /* 0x0000000808047c11 */ /* 0x000fe4000f8e20ff */
[----:B------:R-:W1:Y:S02]  /*3fc0*/  SYNCS.PHASECHK.TRANS64.TRYWAIT P0, [R0+URZ+0x160], R5 ;  /* 0x00016005000075a7 */ /* 0x000e6400080011ff */
[----:B-1-34-:R-:W-:Y:S05]  /*3fd0*/  @!P0 BRA `(.L_x_84) ;  /* 0x0000004400a08947 */ /* 0x01afea0003800000 */
.L_x_181:
[----:B-1----:R-:W1:Y:S01]  /*3fe0*/  LDS.128 R4, [R4+0x1f0] ;  /* 0x0001f00004047984 */ /* 0x002e620000000c00 */
[----:B------:R-:W-:Y:S02]  /*3ff0*/  VIADD R0, R0, 0x170 ;  /* 0x0000017000007836 */ /* 0x000fe40000000000 */
[----:B------:R-:W-:Y:S01]  /*4000*/  VIADD R8, R8, 0x1 ;  /* 0x0000000108087836 */ /* 0x000fe20000000000 */
[----:B------:R-:W-:Y:S01]  /*4010*/  @!PT LDS RZ, [RZ] ;  /* 0x00000000fffff984 */ /* 0x000fe20000000800 */
[----:B------:R-:W-:Y:S01]  /*4020*/  @!PT LDS RZ, [RZ] ;  /* 0x00000000fffff984 */ /* 0x000fe20000000800 */
[----:B------:R-:W-:Y:S01]  /*4030*/  @!PT LDS RZ, [RZ] ;  /* 0x00000000fffff984 */ /* 0x000fe20000000800 */
[----:B------:R-:W-:Y:S01]  /*4040*/  @!PT LDS RZ, [RZ] ;  /* 0x00000000fffff984 */ /* 0x000fe20000000800 */
[----:B------:R2:W-:Y:S06]  /*4050*/  MEMBAR.ALL.CTA ;  /* 0x0000000000007992 */ /* 0x0005ec0000008000 */
[----:B--2---:R-:W2:Y:S01]  /*4060*/  FENCE.VIEW.ASYNC.S ;  /* 0x00000000000073c6 */ /* 0x004ea20000000000 */
[----:B------:R-:W-:-:S04]  /*4070*/  PRMT R0, RZ, 0x654, R0 ;  /* 0x00000654ff007816 */ /* 0x000fc80000000000 */
[----:B--2---:R2:W-:Y:S01]  /*4080*/  SYNCS.ARRIVE.TRANS64.RED.A1T0 RZ, [R0+URZ], RZ ;  /* 0x000000ff00ff79a7 */ /* 0x0045e200081004ff */
[----:B-1----:R-:W-:Y:S01]  /*4090*/  LOP3.LUT P1, RZ, R6, 0x1, RZ, 0xc0, !PT ;  /* 0x0000000106ff7812 */ /* 0x002fe2000782c0ff */
[----:B--2---:R-:W-:-:S12]  /*40a0*/  BRA.U UP2, `(.L_x_85) ;  /* 0x0000000102e07547 */ /* 0x004fd8000b800000 */
[----:B------:R-:W1:Y:S01]  /*40b0*/  LDCU UR6, c[0x0][0x38c] ;  /* 0x00007180ff0677ac */ /* 0x000e620008000800 */
[----:B------:R-:W-:Y:S02]  /*40c0*/  PLOP3.LUT P2, PT, PT, PT, PT, 0x80, 0x8 ;  /* 0x000000000008781c */ /* 0x000fe40003f4f070 */
[----:B------:R-:W-:Y:S01]  /*40d0*/  SHF.L.U32 R5, R9, 0x1f, RZ ;  /* 0x0000001f09057819 */ /* 0x000fe200000006ff */
[----:B------:R-:W-:Y:S02]  /*40e0*/  ULEA UR10, UR22, UR8, 0x3 ;  /* 0x00000008160a7291 */ /* 0x000fe4000f8e18ff */
[----:B------:R-:W-:Y:S02]  /*40f0*/  ULEA UR11, UR22, UR24, 0x6 ;  /* 0x00000018160b7291 */ /* 0x000fe4000f8e30ff */
[----:B-1----:R-:W-:-:S06]  /*4100*/  UISETP.GE.AND UP0, UPT, UR6, 0x1, UPT ;  /* 0x000000010600788c */ /* 0x002fcc000bf06270 */
[----:B------:R-:W-:-:S05]  /*4110*/  PLOP3.LUT P0, PT, PT, PT, UP0, 0x80, 0x8 ;  /* 0x000000000008781c */ /* 0x000fca0003f0f008 */
[----:B------:R-:W-:-:S08]  /*4120*/  @UP0 ULEA UR6, UR21, UR8, 0x3 ;  /* 0x0000000815060291 */ /* 0x000fd0000f8e18ff */
[----:B------:R-:W-:-:S04]  /*4130*/  @P0 SHF.L.U32 R0, R2, 0x1f, RZ ;  /* 0x0000001f02000819 */ /* 0x000fc800000006ff */
[----:B------:R1:W2:Y:S01]  /*4140*/  @P0 SYNCS.PHASECHK.TRANS64.TRYWAIT P2, [UR6], R0 ;  /* 0x00000000ff0005a7 */ /* 0x0002a20008041106 */
[----:B------:R-:W3:Y:S02]  /*4150*/  SYNCS.PHASECHK.TRANS64.TRYWAIT P0, [UR10+0x1a0], R5 ;  /* 0x0001a005ff0075a7 */ /* 0x000ee4000800110a */
[----:B-123--:R-:W-:Y:S05]  /*4160*/  @!P0 BRA `(.L_x_86) ;  /* 0x0000004400508947 */ /* 0x00efea0003800000 */
.L_x_183:
[----:B------:R-:W-:Y:S01]  /*4170*/  UMOV UR19, UR20 ;  /* 0x0000001400137c82 */ /* 0x000fe20008000000 */
[----:B------:R-:W-:Y:S05]  /*4180*/  BRA.U !UP0, `(.L_x_87) ;  /* 0x0000000108987547 */ /* 0x000fea000b800000 */
[----:B------:R-:W-:Y:S02]  /*4190*/  UIADD3 UR19, UPT, UPT, UR23, UR20, URZ ;  /* 0x0000001417137290 */ /* 0x000fe4000fffe0ff */
[----:B------:R-:W-:Y:S01]  /*41a0*/  UPLOP3.LUT UP3, UPT, UPT, UPT, UPT, 0x40, 0x4 ;  /* 0x000000000004789c */ /* 0x000fe20003f6e870 */
[----:B------:R-:W-:Y:S01]  /*41b0*/  UMOV UR18, UR7 ;  /* 0x0000000700127c82 */ /* 0x000fe20008000000 */
[----:B------:R-:W-:-:S09]  /*41c0*/  UMOV UR17, UR21 ;  /* 0x0000001500117c82 */ /* 0x000fd20008000000 */
.L_x_90:
[----:B--2---:R-:W-:Y:S01]  /*41d0*/  ULEA UR9, UR17, UR8, 0x3 ;  /* 0x0000000811097291 */ /* 0x004fe2000f8e18ff */
[----:B---3--:R-:W-:Y:S11]  /*41e0*/  @P2 BRA `(.L_x_88) ;  /* 0x00000000000c2947 */ /* 0x008ff60003800000 */
[----:B-1----:R-:W-:Y:S04]  /*41f0*/  SHF.L.U32 R5, R2, 0x1f, RZ ;  /* 0x0000001f02057819 */ /* 0x002fe800000006ff */
[----:B------:R-:W1:Y:S02]  /*4200*/  SYNCS.PHASECHK.TRANS64.TRYWAIT P0, [UR9], R5 ;  /* 0x00000005ff0075a7 */ /* 0x000e640008001109 */
[----:B-1----:R-:W-:Y:S05]  /*4210*/  @!P0 BRA `(.L_x_89) ;  /* 0x00000044003c8947 */ /* 0x002fea0003800000 */
.L_x_88:
[----:B------:R-:W-:Y:S01]  /*4220*/  UISETP.NE.AND UP0, UPT, UR18, 0x1, UPT ;  /* 0x000000011200788c */ /* 0x000fe2000bf05270 */
[----:B------:R-:W-:Y:S01]  /*4230*/  PLOP3.LUT P2, PT, PT, PT, PT, 0x80, 0x8 ;  /* 0x000000000008781c */ /* 0x000fe20003f4f070 */
[----:B------:R-:W-:Y:S02]  /*4240*/  UIADD3 UR21, UPT, UPT, UR17, 0x1, URZ ;  /* 0x0000000111157890 */ /* 0x000fe4000fffe0ff */
[----:B------:R-:W-:Y:S02]  /*4250*/  ULEA UR30, UR17, UR15, 0x7 ;  /* 0x0000000f111e7291 */ /* 0x000fe4000f8e38ff */
[----:B------:R-:W-:Y:S01]  /*4260*/  UISETP.NE.AND UP1, UPT, UR21, 0x14, UPT ;  /* 0x000000141500788c */ /* 0x000fe2000bf25270 */
[----:B------:R-:W-:Y:S01]  /*4270*/  PLOP3.LUT P0, PT, PT, PT, UP0, 0x80, 0x8 ;  /* 0x000000000008781c */ /* 0x000fe20003f0f008 */
[----:B------:R-:W-:Y:S02]  /*4280*/  ULEA UR32, UR17, UR14, 0x9 ;  /* 0x0000000e11207291 */ /* 0x000fe4000f8e48ff */
[----:B------:R-:W-:Y:S02]  /*4290*/  USEL UR16, URZ, 0x1, UP1 ;  /* 0x00000001ff107887 */ /* 0x000fe40008800000 */
[----:B------:R-:W-:Y:S02]  /*42a0*/  USEL UR21, UR21, URZ, UP1 ;  /* 0x000000ff15157287 */ /* 0x000fe40008800000 */
[----:B------:R-:W-:Y:S02]  /*42b0*/  UIADD3 UR36, UPT, UPT, UR30, 0x2, URZ ;  /* 0x000000021e247890 */ /* 0x000fe4000fffe0ff */
[----:B------:R-:W-:Y:S01]  /*42c0*/  @UP0 ULEA UR6, UR21, UR8, 0x3 ;  /* 0x0000000815060291 */ /* 0x000fe2000f8e18ff */
[----:B------:R-:W-:Y:S01]  /*42d0*/  LOP3.LUT R2, R2, UR16, RZ, 0x3c, !PT ;  /* 0x0000001002027c12 */ /* 0x000fe2000f8e3cff */
[----:B------:R-:W-:Y:S02]  /*42e0*/  UIADD3 UR34, UPT, UPT, UR32, 0x2, URZ ;  /* 0x0000000220227890 */ /* 0x000fe4000fffe0ff */
[----:B------:R-:W-:Y:S01]  /*42f0*/  UIADD3 UR9, UPT, UPT, UR9, 0xa0, URZ ;  /* 0x000000a009097890 */ /* 0x000fe2000fffe0ff */
[----:B-1----:R-:W-:Y:S01]  /*4300*/  @P0 SHF.L.U32 R0, R2, 0x1f, RZ ;  /* 0x0000001f02000819 */ /* 0x002fe200000006ff */
[----:B------:R-:W-:Y:S01]  /*4310*/  UMOV UR31, 0x80004020 ;  /* 0x80004020001f7882 */ /* 0x000fe20000000000 */
[----:B------:R-:W-:Y:S01]  /*4320*/  UMOV UR33, 0x80004020 ;  /* 0x8000402000217882 */ /* 0x000fe20000000000 */
[----:B------:R-:W-:Y:S01]  /*4330*/  UMOV UR37, 0x80004020 ;  /* 0x8000402000257882 */ /* 0x000fe20000000000 */
[----:B------:R2:W3:Y:S01]  /*4340*/  @P0 SYNCS.PHASECHK.TRANS64.TRYWAIT P2, [UR6], R0 ;  /* 0x00000000ff0005a7 */ /* 0x0004e20008041106 */
[----:B------:R-:W-:Y:S01]  /*4350*/  UIADD3 UR20, UPT, UPT, UR20, 0x1, URZ ;  /* 0x0000000114147890 */ /* 0x000fe2000fffe0ff */
[----:B------:R2:W-:Y:S01]  /*4360*/  UTCQMMA.2CTA gdesc[UR32], gdesc[UR30], tmem[UR11], tmem[UR28], idesc[UR29], UP3 ;  /* 0x00ff1c1e200075ea */ /* 0x0005e20009a0030b */
[----:B------:R-:W-:Y:S02]  /*4370*/  UIADD3 UR18, UPT, UPT, UR18, -0x1, URZ ;  /* 0xffffffff12127890 */ /* 0x000fe4000fffe0ff */
[----:B------:R-:W-:Y:S02]  /*4380*/  UISETP.NE.AND UP0, UPT, UR20, UR19, UPT ;  /* 0x000000131400728c */ /* 0x000fe4000bf05270 */
[----:B------:R-:W-:Y:S01]  /*4390*/  UPLOP3.LUT UP3, UPT, UPT, UPT, UPT, 0x80, 0x8 ;  /* 0x000000000008789c */ /* 0x000fe20003f6f070 */
[----:B------:R-:W-:Y:S01]  /*43a0*/  UMOV UR35, 0x80004020 ;  /* 0x8000402000237882 */ /* 0x000fe20000000000 */
[----:B------:R-:W-:Y:S01]  /*43b0*/  UMOV UR17, UR21 ;  /* 0x0000001500117c82 */ /* 0x000fe20008000000 */
[----:B------:R2:W-:Y:S01]  /*43c0*/  UTCQMMA.2CTA gdesc[UR34], gdesc[UR36], tmem[UR11], tmem[UR26], idesc[UR27], UPT ;  /* 0x00ff1a24220075ea */ /* 0x0005e2000ba0030b */
[----:B------:R2:W-:Y:S03]  /*43d0*/  UTCBAR.2CTA.MULTICAST [UR9], URZ, UR13 ;  /* 0x000000ff090073e9 */ /* 0x0005e6000820080d */
[----:B------:R-:W-:Y:S05]  /*43e0*/  BRA.U UP0, `(.L_x_90) ;  /* 0xfffffffd00787547 */ /* 0x000fea000b83ffff */
.L_x_87:
[----:B------:R-:W-:Y:S01]  /*43f0*/  UIADD3 UR10, UPT, UPT, UR10, 0x180, URZ ;  /* 0x000001800a0a7890 */ /* 0x000fe2000fffe0ff */
[----:B------:R-:W-:-:S08]  /*4400*/  UMOV UR20, UR19 ;  /* 0x0000001300147c82 */ /* 0x000fd00008000000 */
[----:B------:R4:W-:Y:S01]  /*4410*/  UTCBAR.2CTA.MULTICAST [UR10], URZ, UR12 ;  /* 0x000000ff0a0073e9 */ /* 0x0009e2000820080c */
[----:B------:R-:W-:Y:S02]  /*4420*/  NOP ;  /* 0x0000000000007918 */ /* 0x000fe40000000000 */
.L_x_85:
[----:B------:R-:W-:Y:S01]  /*4430*/  UIADD3 UR22, UPT, UPT, UR22, 0x1, URZ ;  /* 0x0000000116167890 */ /* 0x000fe2000fffe0ff */
[----:B------:R-:W-:-:S03]  /*4440*/  ISETP.NE.AND P0, PT, R8, 0x2, PT ;  /* 0x000000020800780c */ /* 0x000fc60003f05270 */
[----:B------:R-:W-:Y:S01]  /*4450*/  UISETP.NE.AND UP0, UPT, UR22, 0x4, UPT ;  /* 0x000000041600788c */ /* 0x000fe2000bf05270 */
[----:B-12---:R-:W-:Y:S02]  /*4460*/  SEL R0, RZ, 0x1, P0 ;  /* 0x00000001ff007807 */ /* 0x006fe40000000000 */
[----:B------:R-:W-:Y:S01]  /*4470*/  SEL R8, R8, RZ, P0 ;  /* 0x000000ff08087207 */ /* 0x000fe20000000000 */
[----:B------:R-:W-:Y:S01]  /*4480*/  USEL UR6, URZ, 0x1, UP0 ;  /* 0x00000001ff067887 */ /* 0x000fe20008000000 */
[----:B------:R-:W-:Y:S01]  /*4490*/  LOP3.LUT R3, R3, R0, RZ, 0x3c, !PT ;  /* 0x0000000003037212 */ /* 0x000fe200078e3cff */
[----:B------:R-:W-:-:S04]  /*44a0*/  USEL UR22, UR22, URZ, UP0 ;  /* 0x000000ff16167287 */ /* 0x000fc80008000000 */
[----:B------:R-:W-:Y:S01]  /*44b0*/  LOP3.LUT R9, R9, UR6, RZ, 0x3c, !PT ;  /* 0x0000000609097c12 */ /* 0x000fe2000f8e3cff */
[----:B------:R-:W-:Y:S07]  /*44c0*/  @P1 BRA `(.L_x_91) ;  /* 0xfffffff800b01947 */ /* 0x000fee000383ffff */
[----:B------:R-:W1:Y:S01]  /*44d0*/  S2UR UR6, SR_CgaCtaId ;  /* 0x00000000000679c3 */ /* 0x000e620000008800 */
[----:B------:R-:W-:Y:S01]  /*44e0*/  ELECT P0, URZ, PT ;  /* 0x0000000000ff782f */ /* 0x000fe20003800000 */
[----:B------:R-:W-:Y:S01]  /*44f0*/  HFMA2 R0, -RZ, RZ, 0, 5.9604644775390625e-08 ;  /* 0x00000001ff007431 */ /* 0x000fe200000001ff */
[----:B------:R-:W-:-:S05]  /*4500*/  UMOV UR7, 0x40 ;  /* 0x0000004000077882 */ /* 0x000fca0000000000 */
[----:B------:R-:W-:Y:S01]  /*4510*/  UVIRTCOUNT.DEALLOC.SMPOOL 0x80 ;  /* 0x000000800000784c */ /* 0x000fe20000000000 */
[----:B------:R-:W-:Y:S02]  /*4520*/  UISETP.NE.AND UP0, UPT, UR5, URZ, UPT ;  /* 0x000000ff0500728c */ /* 0x000fe4000bf05270 */
[----:B-1----:R-:W-:-:S09]  /*4530*/  ULEA UR6, UR6, UR7, 0x18 ;  /* 0x0000000706067291 */ /* 0x002fd2000f8ec0ff */
[----:B------:R1:W-:Y:S01]  /*4540*/  @P0 STS.U8 [UR6+0x1c], R0 ;  /* 0x00001c00ff000988 */ /* 0x0003e20008000006 */
[----:B------:R-:W-:Y:S05]  /*4550*/  BRA.U UP0, `(.L_x_92) ;  /* 0x0000000100a07547 */ /* 0x000fea000b800000 */
[----:B------:R-:W-:Y:S01]  /*4560*/  UIADD3 UR5, UPT, UPT, UR8, 0x1a0, URZ ;  /* 0x000001a008057890 */ /* 0x000fe2000fffe0ff */
[----:B------:R-:W-:-:S03]  /*4570*/  SHF.L.U32 R3, R9, 0x1f, RZ ;  /* 0x0000001f09037819 */ /* 0x000fc600000006ff */
[----:B------:R-:W-:-:S09]  /*4580*/  ULEA UR7, UR22, UR5, 0x3 ;  /* 0x0000000516077291 */ /* 0x000fd2000f8e18ff */
[----:B------:R-:W2:Y:S02]  /*4590*/  SYNCS.PHASECHK.TRANS64.TRYWAIT P0, [UR7], R3 ;  /* 0x00000003ff0075a7 */ /* 0x000ea40008001107 */
[----:B--2---:R-:W-:Y:S05]  /*45a0*/  @!P0 BRA `(.L_x_93) ;  /* 0x0000004000708947 */ /* 0x004fea0003800000 */
.L_x_186:
[----:B------:R-:W-:-:S04]  /*45b0*/  UIADD3 UR9, UPT, UPT, UR22, 0x1, URZ ;  /* 0x0000000116097890 */ /* 0x000fc8000fffe0ff */
[----:B------:R-:W-:-:S04]  /*45c0*/  UISETP.NE.AND UP1, UPT, UR9, 0x4, UPT ;  /* 0x000000040900788c */ /* 0x000fc8000bf25270 */
[----:B----4-:R-:W-:Y:S02]  /*45d0*/  USEL UR10, URZ, 0x1, UP1 ;  /* 0x00000001ff0a7887 */ /* 0x010fe40008800000 */
[----:B------:R-:W-:-:S04]  /*45e0*/  USEL UR9, UR9, URZ, UP1 ;  /* 0x000000ff09097287 */ /* 0x000fc80008800000 */
[----:B------:R-:W-:Y:S01]  /*45f0*/  ULEA UR7, UR9, UR5, 0x3 ;  /* 0x0000000509077291 */ /* 0x000fe2000f8e18ff */
[----:B------:R-:W-:-:S04]  /*4600*/  LOP3.LUT R2, R9, UR10, RZ, 0x3c, !PT ;  /* 0x0000000a09027c12 */ /* 0x000fc8000f8e3cff */
[----:B-1----:R-:W-:-:S04]  /*4610*/  SHF.L.U32 R3, R2, 0x1f, RZ ;  /* 0x0000001f02037819 */ /* 0x002fc800000006ff */
[----:B------:R-:W1:Y:S02]  /*4620*/  SYNCS.PHASECHK.TRANS64.TRYWAIT P0, [UR7], R3 ;  /* 0x00000003ff0075a7 */ /* 0x000e640008001107 */
[----:B-1----:R-:W-:Y:S05]  /*4630*/  @!P0 BRA `(.L_x_94) ;  /* 0x0000004000648947 */ /* 0x002fea0003800000 */
.L_x_188:
        /* <DEDUP_REMOVED lines=9> */
.L_x_190:
[----:B------:R-:W-:-:S04]  /*46d0*/  UIADD3 UR9, UPT, UPT, UR9, 0x1, URZ ;  /* 0x0000000109097890 */ /* 0x000fc8000fffe0ff */
[----:B------:R-:W-:-:S04]  /*46e0*/  UISETP.NE.AND UP1, UPT, UR9, 0x4, UPT ;  /* 0x000000040900788c */ /* 0x000fc8000bf25270 */
[----:B------:R-:W-:Y:S02]  /*46f0*/  USEL UR7, URZ, 0x1, UP1 ;  /* 0x00000001ff077887 */ /* 0x000fe40008800000 */
[----:B------:R-:W-:-:S04]  /*4700*/  USEL UR9, UR9, URZ, UP1 ;  /* 0x000000ff09097287 */ /* 0x000fc80008800000 */
[----:B------:R-:W-:Y:S01]  /*4710*/  ULEA UR9, UR9, UR5, 0x3 ;  /* 0x0000000509097291 */ /* 0x000fe2000f8e18ff */
[----:B-1----:R-:W-:-:S04]  /*4720*/  LOP3.LUT R3, R2, UR7, RZ, 0x3c, !PT ;  /* 0x0000000702037c12 */ /* 0x002fc8000f8e3cff */
[----:B------:R-:W-:Y:S01]  /*4730*/  SHF.L.U32 R3, R3, 0x1f, RZ ;  /* 0x0000001f03037819 */ /* 0x000fe200000006ff */
[----:B------:R-:W-:-:S04]  /*4740*/  IMAD.U32 R0, RZ, RZ, UR9 ;  /* 0x00000009ff007e24 */ /* 0x000fc8000f8e00ff */
[----:B------:R1:W2:Y:S03]  /*4750*/  SYNCS.PHASECHK.TRANS64.TRYWAIT P0, [R0+URZ], R3 ;  /* 0x00000003000075a7 */ /* 0x0002a600080011ff */
[----:B--2---:R-:W-:Y:S05]  /*4760*/  @!P0 NANOSLEEP.SYNCS 0x989680 ;  /* 0x009896800000895d */ /* 0x004fea0003900000 */
[----:B------:R-:W2:Y:S02]  /*4770*/  @!P0 SYNCS.PHASECHK.TRANS64 P0, [R0+URZ], R3 ;  /* 0x00000003000085a7 */ /* 0x000ea400080010ff */
[----:B--2---:R-:W-:Y:S05]  /*4780*/  @P0 BRA `(.L_x_96) ;  /* 0x0000000000200947 */ /* 0x004fea0003800000 */
.L_x_97:
[----:B--2---:R2:W4:Y:S02]  /*4790*/  SYNCS.PHASECHK.TRANS64.TRYWAIT P0, [R0+URZ], R3 ;  /* 0x00000003000075a7 */ /* 0x00452400080011ff */
[----:B----4-:R-:W-:Y:S05]  /*47a0*/  @!P0 NANOSLEEP.SYNCS 0x989680 ;  /* 0x009896800000895d */ /* 0x010fea0003900000 */
[----:B------:R-:W4:Y:S02]  /*47b0*/  @!P0 SYNCS.PHASECHK.TRANS64 P0, [R0+URZ], R3 ;  /* 0x00000003000085a7 */ /* 0x000f2400080010ff */
[----:B----4-:R-:W-:Y:S05]  /*47c0*/  @!P0 BRA `(.L_x_97) ;  /* 0xfffffffc00f08947 */ /* 0x010fea000383ffff */
[----:B------:R-:W-:Y:S05]  /*47d0*/  BRA `(.L_x_96) ;  /* 0x00000000000c7947 */ /* 0x000fea0003800000 */
.L_x_92:
[----:B------:R-:W-:-:S04]  /*47e0*/  UIADD3 UR5, UPT, UPT, UR8, 0x1e0, URZ ;  /* 0x000001e008057890 */ /* 0x000fc8000fffe0ff */
[----:B------:R-:W-:-:S09]  /*47f0*/  UPRMT UR5, UR4, 0x654, UR5 ;  /* 0x0000065404057896 */ /* 0x000fd20008000005 */
[----:B------:R-:W-:Y:S03]  /*4800*/  SYNCS.ARRIVE.TRANS64.RED.A1T0 RZ, [UR5], RZ ;  /* 0x000000ffffff79a7 */ /* 0x000fe60008100405 */
.L_x_96:
[----:B-12---:R-:W-:Y:S01]  /*4810*/  SHF.L.U32 R3, RZ, 0x1f, RZ ;  /* 0x0000001fff037819 */ /* 0x006fe200000006ff */
[----:B------:R-:W-:Y:S01]  /*4820*/  UIADD3 UR5, UPT, UPT, UR8, 0x1e0, URZ ;  /* 0x000001e008057890 */ /* 0x000fe2000fffe0ff */
[----:B------:R-:W-:Y:S02]  /*4830*/  PLOP3.LUT P0, PT, PT, PT, UP0, 0x80, 0x8 ;  /* 0x000000000008781c */ /* 0x000fe40003f0f008 */
[----:B------:R-:W1:Y:S02]  /*4840*/  SYNCS.PHASECHK.TRANS64.TRYWAIT P1, [UR8+0x1e0], R3 ;  /* 0x0001e003ff0075a7 */ /* 0x000e640008021108 */
[----:B-1----:R-:W-:Y:S09]  /*4850*/  @!P1 BRA `(.L_x_98) ;  /* 0x00000040000c9947 */ /* 0x002ff20003800000 */
.L_x_192:
[----:B------:R-:W-:Y:S01]  /*4860*/  @!UP0 UPRMT UR5, UR4, 0x654, UR5 ;  /* 0x0000065404058896 */ /* 0x000fe20008000005 */
[----:B------:R-:W-:Y:S02]  /*4870*/  UMOV UR8, 0xffff ;  /* 0x0000ffff00087882 */ /* 0x000fe40000000000 */
[----:B------:R-:W-:-:S06]  /*4880*/  UMOV UR4, 0x1 ;  /* 0x0000000100047882 */ /* 0x000fcc0000000000 */
[----:B------:R-:W-:Y:S01]  /*4890*/  @!P0 SYNCS.ARRIVE.TRANS64.RED.A1T0 RZ, [UR5], RZ ;  /* 0x000000ffffff89a7 */ /* 0x000fe20008100405 */
[----:B------:R-:W-:Y:S01]  /*48a0*/  NOP ;  /* 0x0000000000007918 */ /* 0x000fe20000000000 */
[----:B-1----:R-:W1:Y:S01]  /*48b0*/  LDS R0, [UR6+0x14] ;  /* 0x00001406ff007984 */ /* 0x002e620008000800 */
[----:B------:R-:W-:-:S04]  /*48c0*/  ULOP3.LUT UR5, UR24, 0xffff, URZ, 0xc0, !UPT ;  /* 0x0000ffff18057892 */ /* 0x000fc8000f8ec0ff */
[----:B------:R-:W-:-:S04]  /*48d0*/  USHF.R.U32.HI UR5, URZ, 0x5, UR5 ;  /* 0x00000005ff057899 */ /* 0x000fc80008011605 */
[----:B------:R-:W-:Y:S02]  /*48e0*/  USHF.L.U32 UR8, UR8, UR5, URZ ;  /* 0x0000000508087299 */ /* 0x000fe400080006ff */
[----:B------:R-:W-:-:S04]  /*48f0*/  USHF.L.U32 UR4, UR4, UR5, URZ ;  /* 0x0000000504047299 */ /* 0x000fc800080006ff */
[----:B-1----:R-:W-:-:S04]  /*4900*/  LOP3.LUT R0, R0, UR8, RZ, 0xc0, !PT ;  /* 0x0000000800007c12 */ /* 0x002fc8000f8ec0ff */
[----:B------:R-:W-:-:S13]  /*4910*/  ISETP.NE.AND P0, PT, R0, UR8, PT ;  /* 0x0000000800007c0c */ /* 0x000fda000bf05270 */
[----:B------:R-:W-:Y:S05]  /*4920*/  @P0 BRA `(.L_x_99) ;  /* 0x0000000000580947 */ /* 0x000fea0003800000 */
[----:B------:R-:W1:Y:S02]  /*4930*/  LDS R0, [UR6+0x18] ;  /* 0x00001806ff007984 */ /* 0x000e640008000800 */
[----:B-1----:R-:W-:-:S04]  /*4940*/  LOP3.LUT R0, R0, UR4, RZ, 0xc0, !PT ;  /* 0x0000000400007c12 */ /* 0x002fc8000f8ec0ff */
[----:B------:R-:W-:-:S13]  /*4950*/  ISETP.NE.AND P0, PT, R0, UR4, PT ;  /* 0x0000000400007c0c */ /* 0x000fda000bf05270 */
[----:B------:R-:W-:Y:S05]  /*4960*/  @P0 BRA `(.L_x_100) ;  /* 0x00000000003c0947 */ /* 0x000fea0003800000 */
[----:B------:R-:W1:Y:S01]  /*4970*/  S2R R2, SR_LANEID ;  /* 0x0000000000027919 */ /* 0x000e620000000000 */
[----:B------:R-:W-:Y:S01]  /*4980*/  ULOP3.LUT UR8, URZ, UR8, URZ, 0x33, !UPT ;  /* 0x00000008ff087292 */ /* 0x000fe2000f8e33ff */
[----:B------:R-:W-:Y:S01]  /*4990*/  LOP3.LUT R4, RZ, UR4, RZ, 0x33, !PT ;  /* 0x00000004ff047c12 */ /* 0x000fe2000f8e33ff */
[----:B------:R-:W-:Y:S02]  /*49a0*/  VOTEU.ANY UR7, UPT, PT ;  /* 0x0000000000077886 */ /* 0x000fe400038e0100 */
[----:B------:R-:W-:Y:S01]  /*49b0*/  UFLO.U32 UR7, UR7 ;  /* 0x00000007000772bd */ /* 0x000fe200080e0000 */
[----:B------:R-:W2:Y:S01]  /*49c0*/  REDUX UR4, R4 ;  /* 0x00000000040473c4 */ /* 0x000ea20000000000 */
[----:B------:R-:W-:-:S06]  /*49d0*/  IMAD.U32 R0, RZ, RZ, UR8 ;  /* 0x00000008ff007e24 */ /* 0x000fcc000f8e00ff */
[----:B------:R1:W-:Y:S01]  /*49e0*/  UTCATOMSWS.AND URZ, UR8 ;  /* 0x0000000800ff79e3 */ /* 0x0003e20008000000 */
[----:B------:R-:W3:Y:S01]  /*49f0*/  REDUX UR5, R0 ;  /* 0x00000000000573c4 */ /* 0x000ee20000000000 */
[----:B-1----:R-:W-:Y:S01]  /*4a00*/  ISETP.EQ.U32.AND P0, PT, R2, UR7, PT ;  /* 0x0000000702007c0c */ /* 0x002fe2000bf02070 */
[----:B--2---:R-:W-:Y:S01]  /*4a10*/  IMAD.U32 R2, RZ, RZ, UR4 ;  /* 0x00000004ff027e24 */ /* 0x004fe2000f8e00ff */
[----:B---3--:R-:W-:-:S11]  /*4a20*/  MOV R3, UR5 ;  /* 0x0000000500037c02 */ /* 0x008fd60008000f00 */
[----:B------:R1:W-:Y:S04]  /*4a30*/  @P0 ATOMS.AND RZ, [UR6+0x14], R3 ;  /* 0x00001403ffff098c */ /* 0x0003e8000a800006 */
[----:B------:R1:W-:Y:S01]  /*4a40*/  @P0 ATOMS.AND RZ, [UR6+0x18], R2 ;  /* 0x00001802ffff098c */ /* 0x0003e2000a800006 */
[----:B------:R-:W-:Y:S05]  /*4a50*/  BRA `(.L_x_101) ;  /* 0x0000000000147947 */ /* 0x000fea0003800000 */
.L_x_100:
[----:B------:R-:W-:Y:S02]  /*4a60*/  MOV R2, 0x4a80 ;  /* 0x00004a8000027802 */ /* 0x000fe40000000f00 */
[----:B---345:R-:W-:Y:S05]  /*4a70*/  CALL.REL.NOINC `($__internal_0_$__cuda_sm10x_tcgen05_guardrail_trap_col_being_dealloced_not_returned_by_alloc) ;  /* 0x0000004000207944 */ /* 0x038fea0003c00000 */
[----:B------:R-:W-:Y:S05]  /*4a80*/  BRA `(.L_x_101) ;  /* 0x0000000000087947 */ /* 0x000fea0003800000 */
.L_x_99:
[----:B------:R-:W-:Y:S02]  /*4a90*/  MOV R2, 0x4ab0 ;  /* 0x00004ab000027802 */ /* 0x000fe40000000f00 */
[----:B---345:R-:W-:Y:S05]  /*4aa0*/  CALL.REL.NOINC `($__internal_2_$__cuda_sm10x_tcgen05_guardrail_trap_unallocated_columns_being_dealloced) ;  /* 0x00000040002c7944 */ /* 0x038fea0003c00000 */
.L_x_101:
[----:B------:R-:W-:Y:S01]  /*4ab0*/  NOP ;  /* 0x0000000000007918 */ /* 0x000fe20000000000 */
[----:B----4-:R-:W-:Y:S05]  /*4ac0*/  EXIT ;  /* 0x000000000000794d */ /* 0x010fea0003800000 */
.L_x_72:
[----:B------:R-:W-:-:S09]  /*4ad0*/  UISETP.NE.OR UP5, UPT, UR10, 0x3, UP5 ;  /* 0x000000030a00788c */ /* 0x000fd2000afa5670 */
[----:B------:R-:W-:Y:S05]  /*4ae0*/  BRA.U UP5, `(.L_x_102) ;  /* 0x0000000905c87547 */ /* 0x000fea000b800000 */
[----:B------:R-:W1:Y:S01]  /*4af0*/  LDC R0, c[0x0][0xb30] ;  /* 0x0002cc00ff007b82 */ /* 0x000e620000000800 */
[----:B------:R-:W2:Y:S01]  /*4b00*/  LDCU.64 UR8, c[0x0][0x888] ;  /* 0x00011100ff0877ac */ /* 0x000ea20008000a00 */
[----:B------:R-:W-:Y:S01]  /*4b10*/  IMAD.MOV.U32 R30, RZ, RZ, 0x1 ;  /* 0x00000001ff1e7424 */ /* 0x000fe200078e00ff */
[----:B------:R-:W-:Y:S01]  /*4b20*/  CS2R R28, SRZ ;  /* 0x00000000001c7805 */ /* 0x000fe2000001ff00 */
[----:B------:R-:W-:Y:S01]  /*4b30*/  IMAD.MOV.U32 R25, RZ, RZ, 0x2000 ;  /* 0x00002000ff197424 */ /* 0x000fe200078e00ff */
[----:B------:R-:W3:Y:S03]  /*4b40*/  LDCU.64 UR4, c[0x0][0x890] ;  /* 0x00011200ff0477ac */ /* 0x000ee60008000a00 */
[----:B------:R-:W4:Y:S01]  /*4b50*/  LDC R19, c[0x0][0x370] ;  /* 0x0000dc00ff137b82 */ /* 0x000f220000000800 */
[----:B------:R-:W-:Y:S01]  /*4b60*/  UMOV UR6, 0x400 ;  /* 0x0000040000067882 */ /* 0x000fe20000000000 */
[----:B------:R-:W-:-:S02]  /*4b70*/  UPLOP3.LUT UP1, UPT, UPT, UPT, UPT, 0x40, 0x4 ;  /* 0x000000000004789c */ /* 0x000fc40003f2e870 */
[----:B------:R-:W-:-:S04]  /*4b80*/  ULEA UR6, UR37, UR6, 0x18 ;  /* 0x0000000625067291 */ /* 0x000fc8000f8ec0ff */
[----:B------:R-:W4:Y:S01]  /*4b90*/  LDC R2, c[0x0][0xb0c] ;  /* 0x0002c300ff027b82 */ /* 0x000f220000000800 */
[----:B--2---:R-:W-:Y:S02]  /*4ba0*/  UISETP.NE.U32.AND UP2, UPT, UR8, URZ, UPT ;  /* 0x000000ff0800728c */ /* 0x004fe4000bf45070 */
[----:B------:R-:W-:Y:S02]  /*4bb0*/  UIADD3 UR8, UPT, UPT, UR6, 0x140, URZ ;  /* 0x0000014006087890 */ /* 0x000fe4000fffe0ff */
[----:B---3--:R-:W-:-:S03]  /*4bc0*/  UISETP.NE.U32.AND UP3, UPT, UR4, URZ, UPT ;  /* 0x000000ff0400728c */ /* 0x008fc6000bf65070 */
[----:B------:R-:W2:Y:S01]  /*4bd0*/  LDC R18, c[0x0][0xb20] ;  /* 0x0002c800ff127b82 */ /* 0x000ea20000000800 */
[----:B-1----:R-:W-:Y:S01]  /*4be0*/  ISETP.NE.AND P1, PT, R0, 0x1, PT ;  /* 0x000000010000780c */ /* 0x002fe20003f25270 */
[----:B------:R-:W-:Y:S02]  /*4bf0*/  UISETP.NE.AND.EX UP2, UPT, UR9, URZ, UPT, UP2 ;  /* 0x000000ff0900728c */ /* 0x000fe4000bf45320 */
[----:B------:R-:W-:Y:S02]  /*4c00*/  UPRMT UR37, UR37, 0x654, UR8 ;  /* 0x0000065425257896 */ /* 0x000fe40008000008 */
[----:B------:R-:W-:Y:S02]  /*4c10*/  UISETP.NE.AND.EX UP3, UPT, UR5, URZ, UPT, UP3 ;  /* 0x000000ff0500728c */ /* 0x000fe4000bf65330 */
[----:B------:R-:W1:Y:S08]  /*4c20*/  LDC.64 R32, c[0x0][0x348] ;  /* 0x0000d200ff207b82 */ /* 0x000e700000000a00 */
[----:B------:R-:W3:Y:S08]  /*4c30*/  LDC.64 R16, c[0x0][0xb10] ;  /* 0x0002c400ff107b82 */ /* 0x000ef00000000a00 */
[----:B------:R-:W1:Y:S08]  /*4c40*/  LDC.64 R6, c[0x0][0xb18] ;  /* 0x0002c600ff067b82 */ /* 0x000e700000000a00 */
[----:B------:R-:W1:Y:S08]  /*4c50*/  LDC.64 R4, c[0x0][0xb28] ;  /* 0x0002ca00ff047b82 */ /* 0x000e700000000a00 */
[----:B--2-4-:R-:W1:Y:S02]  /*4c60*/  LDC R24, c[0x0][0x374] ;  /* 0x0000dd00ff187b82 */ /* 0x014e640000000800 */
.L_x_110:
[C---:B------:R-:W-:Y:S02]  /*4c70*/  LEA R0, R29.reuse, UR6, 0x3 ;  /* 0x000000061d007c11 */ /* 0x040fe4000f8e18ff */
[----:B------:R-:W-:Y:S02]  /*4c80*/  SHF.L.U32 R3, R28, 0x1f, RZ ;  /* 0x0000001f1c037819 */ /* 0x000fe400000006ff */
[----:B------:R-:W-:Y:S02]  /*4c90*/  LEA R20, R29, UR6, 0x4 ;  /* 0x000000061d147c11 */ /* 0x000fe4000f8e20ff */
[----:B--2---:R-:W2:Y:S02]  /*4ca0*/  SYNCS.PHASECHK.TRANS64.TRYWAIT P0, [R0+URZ+0x160], R3 ;  /* 0x00016003000075a7 */ /* 0x004ea400080011ff */
[----:B--2---:R-:W-:Y:S05]  /*4cb0*/  @!P0 BRA `(.L_x_103) ;  /* 0x0000003c000c8947 */ /* 0x004fea0003800000 */
.L_x_193:
[----:B------:R-:W-:Y:S01]  /*4cc0*/  ISETP.GE.AND P0, PT, R72, 0x1, PT ;  /* 0x000000014800780c */ /* 0x000fe20003f06270 */
[----:B------:R-:W4:Y:S01]  /*4cd0*/  LDS.128 R20, [R20+0x1f0] ;  /* 0x0001f00014147984 */ /* 0x000f220000000c00 */
[----:B------:R-:W-:Y:S01]  /*4ce0*/  ISETP.NE.U32.AND P4, PT, RZ, UR4, PT ;  /* 0x00000004ff007c0c */ /* 0x000fe2000bf85070 */
[----:B--2---:R-:W-:Y:S01]  /*4cf0*/  VIADD R0, R0, 0x170 ;  /* 0x0000017000007836 */ /* 0x004fe20000000000 */
[----:B------:R-:W-:Y:S02]  /*4d00*/  SHF.L.U32 R26, R30, 0x1f, RZ ;  /* 0x0000001f1e1a7819 */ /* 0x000fe400000006ff */
[----:B------:R-:W-:Y:S02]  /*4d10*/  ISETP.NE.AND.EX P4, PT, RZ, UR5, PT, P4 ;  /* 0x00000005ff007c0c */ /* 0x000fe4000bf85340 */
[----:B------:R-:W-:Y:S01]  /*4d20*/  PRMT R0, RZ, 0x654, R0 ;  /* 0x00000654ff007816 */ /* 0x000fe20000000000 */
[----:B------:R-:W-:Y:S01]  /*4d30*/  @!PT LDS RZ, [RZ] ;  /* 0x00000000fffff984 */ /* 0x000fe20000000800 */
[----:B------:R-:W-:Y:S01]  /*4d40*/  @!PT LDS RZ, [RZ] ;  /* 0x00000000fffff984 */ /* 0x000fe20000000800 */
[----:B------:R-:W-:Y:S01]  /*4d50*/  @!PT LDS RZ, [RZ] ;  /* 0x00000000fffff984 */ /* 0x000fe20000000800 */
[----:B------:R-:W-:Y:S01]  /*4d60*/  @!PT LDS RZ, [RZ] ;  /* 0x00000000fffff984 */ /* 0x000fe20000000800 */
[----:B------:R2:W-:Y:S06]  /*4d70*/  MEMBAR.ALL.CTA ;  /* 0x0000000000007992 */ /* 0x0005ec0000008000 */
[----:B--2---:R-:W2:Y:S02]  /*4d80*/  FENCE.VIEW.ASYNC.S ;  /* 0x00000000000073c6 */ /* 0x004ea40000000000 */
[----:B--2---:R2:W-:Y:S01]  /*4d90*/  SYNCS.ARRIVE.TRANS64.RED.A1T0 RZ, [R0+URZ], RZ ;  /* 0x000000ff00ff79a7 */ /* 0x0045e200081004ff */
[----:B----4-:R-:W-:Y:S11]  /*4da0*/  LOP3.LUT P3, RZ, R22, 0x1, RZ, 0xc0, !PT ;  /* 0x0000000116ff7812 */ /* 0x010ff6000786c0ff */
[----:B------:R-:W-:Y:S02]  /*4db0*/  @!UPT UIADD3 URZ, UPT, UPT, URZ, URZ, URZ ;  /* 0x000000fffffff290 */ /* 0x000fe4000fffe0ff */
[----:B------:R-:W-:Y:S02]  /*4dc0*/  @P3 MOV R13, R20 ;  /* 0x00000014000d3202 */ /* 0x000fe40000000f00 */
[----:B------:R-:W-:Y:S01]  /*4dd0*/  @P3 LOP3.LUT R8, R21, 0xffff, RZ, 0xc0, !PT ;  /* 0x0000ffff15083812 */ /* 0x000fe200078ec0ff */
[----:B--2---:R-:W-:Y:S06]  /*4de0*/  @!P0 BRA `(.L_x_104) ;  /* 0x0000000000a48947 */ /* 0x004fec0003800000 */
[----:B-1----:R-:W-:Y:S01]  /*4df0*/  IMAD.HI.U32 R31, R24, R7, RZ ;  /* 0x00000007181f7227 */ /* 0x002fe200078e00ff */
[----:B------:R-:W-:Y:S02]  /*4e00*/  ISETP.NE.AND P0, PT, R6, 0x1, PT ;  /* 0x000000010600780c */ /* 0x000fe40003f05270 */
[----:B------:R-:W-:Y:S01]  /*4e10*/  ISETP.NE.AND P2, PT, R72, 0x1, PT ;  /* 0x000000014800780c */ /* 0x000fe20003f45270 */
[----:B---3--:R-:W-:Y:S01]  /*4e20*/  IMAD.HI.U32 R34, R19, R16, RZ ;  /* 0x0000001013227227 */ /* 0x008fe200078e00ff */
[----:B------:R-:W-:Y:S02]  /*4e30*/  SHF.R.U32.HI R31, RZ, R18, R31 ;  /* 0x00000012ff1f7219 */ /* 0x000fe4000001161f */
[----:B------:R-:W-:Y:S01]  /*4e40*/  ISETP.NE.AND P5, PT, R2, 0x1, PT ;  /* 0x000000010200780c */ /* 0x000fe20003fa5270 */
[----:B------:R-:W-:Y:S01]  /*4e50*/  IMAD.HI.U32 R36, R13, R16, RZ ;  /* 0x000000100d247227 */ /* 0x000fe200078e00ff */
[----:B------:R-:W-:Y:S02]  /*4e60*/  SHF.R.U32.HI R34, RZ, R17, R34 ;  /* 0x00000011ff227219 */ /* 0x000fe40000011622 */
[----:B------:R-:W-:Y:S01]  /*4e70*/  SEL R3, R24, R31, !P0 ;  /* 0x0000001f18037207 */ /* 0x000fe20004000000 */
[C---:B------:R-:W-:Y:S01]  /*4e80*/  IMAD.HI.U32 R31, R8.reuse, R7, RZ ;  /* 0x00000007081f7227 */ /* 0x040fe200078e00ff */
[----:B------:R-:W-:Y:S02]  /*4e90*/  SEL R11, R19, R34, !P5 ;  /* 0x00000022130b7207 */ /* 0x000fe40006800000 */
[----:B------:R-:W-:Y:S01]  /*4ea0*/  SHF.R.U32.HI R36, RZ, R17, R36 ;  /* 0x00000011ff247219 */ /* 0x000fe20000011624 */
[----:B------:R-:W-:Y:S01]  /*4eb0*/  IMAD.HI.U32 R38, R3, R4, RZ ;  /* 0x0000000403267227 */ /* 0x000fe200078e00ff */
[----:B------:R-:W-:Y:S03]  /*4ec0*/  SHF.R.U32.HI R31, RZ, R18, R31 ;  /* 0x00000012ff1f7219 */ /* 0x000fe6000001161f */
[----:B------:R-:W-:Y:S01]  /*4ed0*/  IMAD.HI.U32 R34, R11, R4, RZ ;  /* 0x000000040b227227 */ /* 0x000fe200078e00ff */
[----:B------:R-:W-:Y:S02]  /*4ee0*/  @P2 SHF.R.U32.HI R3, RZ, R5, R38 ;  /* 0x00000005ff032219 */ /* 0x000fe40000011626 */
[----:B------:R-:W-:Y:S02]  /*4ef0*/  SEL R9, R8, R31, !P0 ;  /* 0x0000001f08097207 */ /* 0x000fe40004000000 */
[----:B------:R-:W-:Y:S01]  /*4f00*/  @P2 SHF.R.U32.HI R11, RZ, R5, R34 ;  /* 0x00000005ff0b2219 */ /* 0x000fe20000011622 */
[C---:B------:R-:W-:Y:S01]  /*4f10*/  IMAD R10, R72.reuse, R3, RZ ;  /* 0x00000003480a7224 */ /* 0x040fe200078e02ff */
[----:B------:R-:W-:Y:S01]  /*4f20*/  SEL R3, R13, R36, !P5 ;  /* 0x000000240d037207 */ /* 0x000fe20006800000 */
[C---:B------:R-:W-:Y:S03]  /*4f30*/  IMAD.HI.U32 R14, R9.reuse, R4, RZ ;  /* 0x00000004090e7227 */ /* 0x040fe600078e00ff */
[----:B------:R-:W-:Y:S01]  /*4f40*/  ISETP.GE.AND P0, PT, R9, R10, PT ;  /* 0x0000000a0900720c */ /* 0x000fe20003f06270 */
[C---:B------:R-:W-:Y:S01]  /*4f50*/  IMAD R12, R72.reuse, R11, RZ ;  /* 0x0000000b480c7224 */ /* 0x040fe200078e02ff */
[-C--:B------:R-:W-:Y:S04]  /*4f60*/  SHF.R.U32.HI R14, RZ, R5.reuse, R14 ;  /* 0x00000005ff0e7219 */ /* 0x080fe8000001160e */
[----:B------:R-:W-:Y:S02]  /*4f70*/  ISETP.GE.OR P0, PT, R3, R12, P0 ;  /* 0x0000000c0300720c */ /* 0x000fe40000706670 */
[----:B------:R-:W-:Y:S05]  /*4f80*/  SEL R15, R9, R14, !P2 ;  /* 0x0000000e090f7207 */ /* 0x000fea0005000000 */
[----:B------:R-:W-:Y:S04]  /*4f90*/  IMAD.MOV R14, RZ, RZ, -R15 ;  /* 0x000000ffff0e7224 */ /* 0x000fe800078e0a0f */
[----:B------:R-:W-:Y:S02]  /*4fa0*/  IMAD R14, R72, R14, R9 ;  /* 0x0000000e480e7224 */ /* 0x000fe400078e0209 */
[C---:B------:R-:W-:Y:S05]  /*4fb0*/  @!P0 IMAD.HI.U32 R10, R3.reuse, R4, RZ ;  /* 0x00000004030a8227 */ /* 0x040fea00078e00ff */
[----:B------:R-:W-:Y:S04]  /*4fc0*/  @!P0 SHF.R.U32.HI R10, RZ, R5, R10 ;  /* 0x00000005ff0a8219 */ /* 0x000fe8000001160a */
[----:B------:R-:W-:Y:S01]  /*4fd0*/  @!P0 SEL R0, R3, R10, !P2 ;  /* 0x0000000a03008207 */ /* 0x000fe20005000000 */
[----:B------:R-:W-:Y:S03]  /*4fe0*/  IMAD.MOV R10, RZ, RZ, -R3 ;  /* 0x000000ffff0a7224 */ /* 0x000fe600078e0a03 */
[----:B------:R-:W-:Y:S01]  /*4ff0*/  @!P0 IADD3 R15, PT, PT, R15, -R0, RZ ;  /* 0x800000000f0f8210 */ /* 0x000fe20007ffe0ff */
[----:B------:R-:W-:Y:S01]  /*5000*/  @!P0 IMAD R0, R11, R14, R0 ;  /* 0x0000000e0b008224 */ /* 0x000fe200078e0200 */
[----:B------:R-:W-:Y:S01]  /*5010*/  IADD3 R11, PT, PT, -R9, RZ, RZ ;  /* 0x000000ff090b7210 */ /* 0x000fe20007ffe1ff */
[----:B------:R-:W-:Y:S02]  /*5020*/  IMAD R13, R2, R10, R13 ;  /* 0x0000000a020d7224 */ /* 0x000fe400078e020d */
[----:B------:R-:W-:Y:S02]  /*5030*/  @!P0 IMAD R9, R15, R72, R3 ;  /* 0x000000480f098224 */ /* 0x000fe400078e0203 */
[----:B------:R-:W-:Y:S02]  /*5040*/  @!P0 IMAD.MOV.U32 R3, RZ, RZ, R0 ;  /* 0x000000ffff038224 */ /* 0x000fe400078e0000 */
[----:B------:R-:W-:Y:S02]  /*5050*/  IMAD R8, R6, R11, R8 ;  /* 0x0000000b06087224 */ /* 0x000fe400078e0208 */
[----:B------:R-:W-:Y:S02]  /*5060*/  IMAD R13, R3, R2, R13 ;  /* 0x00000002030d7224 */ /* 0x000fe400078e020d */
[----:B------:R-:W-:Y:S02]  /*5070*/  IMAD R8, R9, R6, R8 ;  /* 0x0000000609087224 */ /* 0x000fe400078e0208 */
.L_x_104:
[----:B------:R-:W-:Y:S05]  /*5080*/  BRA.U UP1, `(.L_x_105) ;  /* 0x0000000101107547 */ /* 0x000fea000b800000 */
[----:B------:R-:W-:Y:S04]  /*5090*/  MOV R0, UR7 ;  /* 0x0000000700007c02 */ /* 0x000fe80008000f00 */
[----:B------:R-:W-:Y:S04]  /*50a0*/  SHF.L.U32 R3, R0, 0x1f, RZ ;  /* 0x0000001f00037819 */ /* 0x000fe800000006ff */
[----:B------:R-:W2:Y:S02]  /*50b0*/  SYNCS.PHASECHK.TRANS64.TRYWAIT P0, [UR6+0x158], R3 ;  /* 0x00015803ff0075a7 */ /* 0x000ea40008001106 */
[----:B--2---:R-:W-:Y:S05]  /*50c0*/  @!P0 BRA `(.L_x_106) ;  /* 0x00000038001c8947 */ /* 0x004fea0003800000 */
.L_x_105:
[----:B------:R-:W-:Y:S05]  /*50d0*/  BRA.U !UP3, `(.L_x_107) ;  /* 0x000000010b347547 */ /* 0x000fea000b800000 */
[----:B------:R-:W-:Y:S01]  /*50e0*/  UPLOP3.LUT UP0, UPT, UPT, UPT, UP2, 0x80, 0x8 ;  /* 0x000000000008789c */ /* 0x000fe20003f0f020 */
[----:B--2---:R-:W-:Y:S02]  /*50f0*/  HFMA2 R0, -RZ, RZ, 0, 5.9604644775390625e-08 ;  /* 0x00000001ff007431 */ /* 0x004fe400000001ff */
[----:B------:R-:W-:Y:S03]  /*5100*/  IMAD.MOV.U32 R165, RZ, RZ, 0x1 ;  /* 0x00000001ffa57424 */ /* 0x000fe600078e00ff */
[----:B------:R-:W-:Y:S05]  /*5110*/  PLOP3.LUT P0, PT, PT, PT, UP0, 0x80, 0x8 ;  /* 0x000000000008781c */ /* 0x000fea0003f0f008 */
[----:B------:R-:W2:Y:S01]  /*5120*/  @UP0 LDCU.64 UR10, c[0x0][0x888] ;  /* 0x00011100ff0a07ac */ /* 0x000ea20008000a00 */
[----:B------:R-:W-:Y:S07]  /*5130*/  @UP0 UIMAD UR8, UR36, UR4, URZ ;  /* 0x00000004240802a4 */ /* 0x000fee000f8e02ff */
[----:B------:R-:W-:Y:S01]  /*5140*/  @!P0 PRMT R165, R0, 0x7610, R165 ;  /* 0x0000761000a58816 */ /* 0x000fe200000000a5 */
[----:B--2---:R-:W-:Y:S03]  /*5150*/  @UP0 UIMAD.WIDE UR10, UR8, 0x4, UR10 ;  /* 0x00000004080a08a5 */ /* 0x004fe6000f8e020a */
[----:B------:R-:W2:Y:S03]  /*5160*/  @!UP0 LDCU UR8, c[0x0][0x880] ;  /* 0x00011000ff0887ac */ /* 0x000ea60008000800 */
[----:B------:R-:W-:Y:S01]  /*5170*/  IMAD.U32 R10, RZ, RZ, UR10 ;  /* 0x0000000aff0a7e24 */ /* 0x000fe2000f8e00ff */
[----:B------:R-:W-:Y:S05]  /*5180*/  MOV R11, UR11 ;  /* 0x0000000b000b7c02 */ /* 0x000fea0008000f00 */
[----:B-----5:R4:W5:Y:S02]  /*5190*/  @P0 LDG.E R81, desc[UR40][R10.64] ;  /* 0x000000280a510981 */ /* 0x020964000c1e1900 */
[----:B--2-4-:R-:W-:Y:S07]  /*51a0*/  @!P0 IMAD.U32 R81, RZ, RZ, UR8 ;  /* 0x00000008ff518e24 */ /* 0x014fee000f8e00ff */
.L_x_107:
[----:B-----5:R-:W-:Y:S01]  /*51b0*/  @!P4 FSETP.EQ.AND P5, PT, R81, RZ, PT ;  /* 0x000000ff5100c20b */ /* 0x020fe20003fa2000 */
[----:B------:R-:W-:Y:S01]  /*51c0*/  @!UPT UIADD3 URZ, UPT, UPT, URZ, URZ, URZ ;  /* 0x000000fffffff290 */ /* 0x000fe2000fffe0ff */
[----:B------:R-:W-:Y:S11]  /*51d0*/  @!P4 BRA `(.L_x_108) ;  /* 0x000000000014c947 */ /* 0x000ff60003800000 */
[----:B------:R-:W-:Y:S02]  /*51e0*/  LOP3.LUT P0, RZ, R165, 0xff, RZ, 0xc0, !PT ;  /* 0x000000ffa5ff7812 */ /* 0x000fe4000780c0ff */
[----:B------:R-:W-:Y:S04]  /*51f0*/  PLOP3.LUT P5, PT, PT, PT, UP0, 0x80, 0x8 ;  /* 0x000000000008781c */ /* 0x000fe80003faf008 */
[----:B------:R-:W-:Y:S07]  /*5200*/  PLOP3.LUT P5, PT, P5, PT, PT, 0x8, 0x80 ;  /* 0x000000000080781c */ /* 0x000fee0002fae170 */
[----:B------:R-:W-:Y:S11]  /*5210*/  @P0 FSETP.EQ.AND P5, PT, R81, RZ, PT ;  /* 0x000000ff5100020b */ /* 0x000ff60003fa2000 */
[----:B------:R-:W-:Y:S02]  /*5220*/  @!UPT UIADD3 URZ, UPT, UPT, URZ, URZ, URZ ;  /* 0x000000fffffff290 */ /* 0x000fe4000fffe0ff */
.L_x_108:
[----:B------:R-:W4:Y:S01]  /*5230*/  SYNCS.PHASECHK.TRANS64.TRYWAIT P4, [UR6+0x148], R26 ;  /* 0x0001481aff0075a7 */ /* 0x000f220008081106 */
[----:B------:R-:W-:Y:S01]  /*5240*/  @P3 SHF.R.U32.HI R27, RZ, 0x10, R21 ;  /* 0x00000010ff1b3819 */ /* 0x000fe20000011615 */
[----:B------:R-:W-:Y:S01]  /*5250*/  VIADD R29, R29, 0x1 ;  /* 0x000000011d1d7836 */ /* 0x000fe20000000000 */
[----:B------:R-:W5:Y:S08]  /*5260*/  LDC.64 R14, c[0x0][0xb10] ;  /* 0x0002c400ff0e7b82 */ /* 0x000f700000000a00 */
[----:B------:R-:W1:Y:S08]  /*5270*/  LDC.64 R10, c[0x0][0xb18] ;  /* 0x0002c600ff0a7b82 */ /* 0x000e700000000a00 */
[----:B--2---:R-:W2:Y:S08]  /*5280*/  @!P1 LDC R0, c[0x0][0xb20] ;  /* 0x0002c800ff009b82 */ /* 0x004eb00000000800 */
[----:B------:R-:W3:Y:S01]  /*5290*/  @!P1 LDC R3, c[0x0][0xb0c] ;  /* 0x0002c300ff039b82 */ /* 0x000ee20000000800 */
[----:B-----5:R-:W-:Y:S05]  /*52a0*/  @!P1 IMAD.HI.U32 R14, R13, R14, RZ ;  /* 0x0000000e0d0e9227 */ /* 0x020fea00078e00ff */
[----:B------:R-:W-:Y:S01]  /*52b0*/  @!P1 SHF.R.U32.HI R14, RZ, R15, R14 ;  /* 0x0000000fff0e9219 */ /* 0x000fe2000001160e */
[----:B-1----:R-:W-:Y:S01]  /*52c0*/  @!P1 IMAD.HI.U32 R11, R8, R11, RZ ;  /* 0x0000000b080b9227 */ /* 0x002fe200078e00ff */
[----:B------:R-:W-:Y:S04]  /*52d0*/  @!P1 ISETP.NE.AND P0, PT, R10, 0x1, PT ;  /* 0x000000010a00980c */ /* 0x000fe80003f05270 */
[----:B--2---:R-:W-:Y:S02]  /*52e0*/  @!P1 SHF.R.U32.HI R9, RZ, R0, R11 ;  /* 0x00000000ff099219 */ /* 0x004fe4000001160b */
[----:B---3--:R-:W-:Y:S02]  /*52f0*/  @!P1 ISETP.NE.AND P2, PT, R3, 0x1, PT ;  /* 0x000000010300980c */ /* 0x008fe40003f45270 */
[----:B------:R-:W-:Y:S02]  /*5300*/  @!P1 SEL R9, R8, R9, !P0 ;  /* 0x0000000908099207 */ /* 0x000fe40004000000 */
[----:B------:R-:W-:Y:S02]  /*5310*/  ELECT P0, URZ, PT ;  /* 0x0000000000ff782f */ /* 0x000fe40003800000 */
[----:B------:R-:W-:Y:S05]  /*5320*/  @!P1 SEL R14, R13, R14, !P2 ;  /* 0x0000000e0d0e9207 */ /* 0x000fea0005000000 */
[----:B------:R-:W-:Y:S02]  /*5330*/  @!P1 IMAD.IADD R0, R9, 0x1, -R14 ;  /* 0x0000000109009824 */ /* 0x000fe400078e0a0e */
[----:B------:R-:W-:Y:S02]  /*5340*/  @!P1 IMAD.IADD R9, R14, 0x1, -R9 ;  /* 0x000000010e099824 */ /* 0x000fe400078e0a09 */
[----:B------:R-:W-:Y:S02]  /*5350*/  @!P1 IMAD R13, R0, R3, R13 ;  /* 0x00000003000d9224 */ /* 0x000fe400078e020d */
[----:B------:R-:W-:Y:S01]  /*5360*/  @!P1 IMAD R8, R9, R10, R8 ;  /* 0x0000000a09089224 */ /* 0x000fe200078e0208 */
[----:B----4-:R-:W-:Y:S06]  /*5370*/  @!P4 BRA `(.L_x_109) ;  /* 0x000000340088c947 */ /* 0x010fec0003800000 */
.L_x_196:
[----:B------:R-:W-:Y:S01]  /*5380*/  PLOP3.LUT P5, PT, P5, P0, PT, 0xf2, 0x2f ;  /* 0x00000000002f781c */ /* 0x000fe20002fa1e72 */
[----:B------:R-:W-:Y:S01]  /*5390*/  UMOV UR14, 0x0 ;  /* 0x00000000000e7882 */ /* 0x000fe20000000000 */
[----:B------:R-:W-:Y:S01]  /*53a0*/  LOP3.LUT R30, R30, 0x1, RZ, 0x3c, !PT ;  /* 0x000000011e1e7812 */ /* 0x000fe200078e3cff */
[----:B------:R-:W-:Y:S01]  /*53b0*/  UMOV UR15, 0x10000000 ;  /* 0x10000000000f7882 */ /* 0x000fe20000000000 */
[----:B------:R-:W-:Y:S01]  /*53c0*/  UMOV UR12, UR36 ;  /* 0x00000024000c7c82 */ /* 0x000fe20008000000 */
[----:B------:R-:W-:Y:S08]  /*53d0*/  @P3 R2UR UR36, R27 ;  /* 0x000000001b2432ca */ /* 0x000ff000000e0000 */
[----:B-1----:R-:W-:Y:S01]  /*53e0*/  @!P5 IADD3 R3, P0, PT, R32, 0x580, RZ ;  /* 0x000005802003d810 */ /* 0x002fe20007f1e0ff */
[----:B------:R-:W-:Y:S01]  /*53f0*/  @!P5 IMAD.SHL.U32 R164, R164, 0x40, RZ ;  /* 0x00000040a4a4d824 */ /* 0x000fe200078e00ff */
[----:B------:R-:W-:Y:S01]  /*5400*/  VOTEU.ALL UP1, P5 ;  /* 0x0000000000ff7886 */ /* 0x000fe20002820000 */
[----:B------:R-:W-:Y:S01]  /*5410*/  @!P5 IMAD.SHL.U32 R155, R155, 0x80, RZ ;  /* 0x000000809b9bd824 */ /* 0x000fe200078e00ff */
[----:B------:R-:W-:Y:S01]  /*5420*/  @!P5 R2UR UR9, R3 ;  /* 0x000000000309d2ca */ /* 0x000fe200000e0000 */
[----:B------:R-:W-:Y:S01]  /*5430*/  @!P5 IMAD.X R0, RZ, RZ, R33, P0 ;  /* 0x000000ffff00d224 */ /* 0x000fe200000e0621 */
[----:B------:R-:W-:Y:S01]  /*5440*/  @!P5 R2UR UR10, R164 ;  /* 0x00000000a40ad2ca */ /* 0x000fe200000e0000 */
[----:B------:R-:W-:Y:S01]  /*5450*/  IMAD.IADD R164, R8, 0x1, R143 ;  /* 0x0000000108a47824 */ /* 0x000fe200078e028f */
[----:B------:R-:W-:Y:S01]  /*5460*/  @!P5 R2UR UR11, R155 ;  /* 0x000000009b0bd2ca */ /* 0x000fe200000e0000 */
[----:B------:R-:W-:Y:S01]  /*5470*/  IMAD.IADD R155, R13, 0x1, R154 ;  /* 0x000000010d9b7824 */ /* 0x000fe200078e029a */
[----:B------:R-:W-:Y:S02]  /*5480*/  @!P5 R2UR UR8, R0 ;  /* 0x000000000008d2ca */ /* 0x000fe400000e0000 */
[C---:B------:R-:W-:Y:S04]  /*5490*/  ISETP.NE.AND P0, PT, R29.reuse, 0x2, PT ;  /* 0x000000021d00780c */ /* 0x040fe80003f05270 */
[----:B------:R-:W-:Y:S01]  /*54a0*/  SEL R3, RZ, 0x1, P0 ;  /* 0x00000001ff037807 */ /* 0x000fe20000000000 */
[----:B------:R-:W-:Y:S01]  /*54b0*/  IMAD.U32 R10, RZ, RZ, UR9 ;  /* 0x00000009ff0a7e24 */ /* 0x000fe2000f8e00ff */
[----:B------:R-:W-:Y:S01]  /*54c0*/  @!UP1 UIADD3 UR9, UPT, UPT, UR6, 0x140, URZ ;  /* 0x0000014006099890 */ /* 0x000fe2000fffe0ff */
[----:B------:R-:W-:Y:S02]  /*54d0*/  SEL R29, R29, RZ, P0 ;  /* 0x000000ff1d1d7207 */ /* 0x000fe40000000000 */
[----:B------:R-:W-:Y:S02]  /*54e0*/  LOP3.LUT R28, R28, R3, RZ, 0x3c, !PT ;  /* 0x000000031c1c7212 */ /* 0x000fe400078e3cff */
[----:B------:R-:W-:Y:S01]  /*54f0*/  IMAD.U32 R11, RZ, RZ, UR8 ;  /* 0x00000008ff0b7e24 */ /* 0x000fe2000f8e00ff */
[----:B------:R-:W-:Y:S01]  /*5500*/  @!P5 R2UR UR16, R10 ;  /* 0x000000000a10d2ca */ /* 0x000fe200000e0000 */
[----:B------:R-:W-:Y:S01]  /*5510*/  @!UP1 UIADD3 UR8, UPT, UPT, UR6, 0x400, URZ ;  /* 0x0000040006089890 */ /* 0x000fe2000fffe0ff */
[----:B------:R-:W-:Y:S02]  /*5520*/  VOTEU.ALL UP1, P5 ;  /* 0x0000000000ff7886 */ /* 0x000fe40002820000 */
[----:B------:R-:W-:Y:S11]  /*5530*/  @!P5 R2UR UR17, R11 ;  /* 0x000000000b11d2ca */ /* 0x000ff600000e0000 */
[----:B------:R-:W-:Y:S02]  /*5540*/  @!UPT UIADD3 URZ, UPT, UPT, URZ, URZ, URZ ;  /* 0x000000fffffff290 */ /* 0x000fe4000fffe0ff */
[----:B------:R2:W-:Y:S01]  /*5550*/  @!UP1 UTMALDG.3D [UR8], [UR16], desc[UR14] ;  /* 0x00000e08100095b4 */ /* 0x0005e20008011000 */
[----:B------:R2:W-:Y:S01]  /*5560*/  @!P5 SYNCS.ARRIVE.TRANS64.RED.A0TR RZ, [UR6+0x140], R25 ;  /* 0x00014019ffffd9a7 */ /* 0x0005e20008300406 */
[----:B------:R-:W-:Y:S01]  /*5570*/  UPLOP3.LUT UP1, UPT, UPT, UPT, UPT, 0x80, 0x8 ;  /* 0x000000000008789c */ /* 0x000fe20003f2f070 */
[----:B------:R-:W-:Y:S01]  /*5580*/  SYNCS.ARRIVE.TRANS64.RED.A1T0 RZ, [UR37], RZ ;  /* 0x000000ffffff79a7 */ /* 0x000fe20008100425 */
[----:B------:R-:W-:Y:S09]  /*5590*/  @P3 BRA `(.L_x_110) ;  /* 0xfffffff400b43947 */ /* 0x000ff2000383ffff */
[----:B------:R-:W-:Y:S07]  /*55a0*/  MOV R0, UR6 ;  /* 0x0000000600007c02 */ /* 0x000fee0008000f00 */
.L_x_111:
[----:B-1----:R-:W-:-:S04]  /*55b0*/  SHF.L.U32 R3, R30, 0x1f, RZ ;  /* 0x0000001f1e037819 */ /* 0x002fc800000006ff */
[----:B------:R1:W3:Y:S03]  /*55c0*/  SYNCS.PHASECHK.TRANS64.TRYWAIT P0, [R0+URZ+0x148], R3 ;  /* 0x00014803000075a7 */ /* 0x0002e600080011ff */
[----:B---3--:R-:W-:Y:S05]  /*55d0*/  @!P0 NANOSLEEP.SYNCS 0x989680 ;  /* 0x009896800000895d */ /* 0x008fea0003900000 */
[----:B------:R-:W3:Y:S02]  /*55e0*/  @!P0 SYNCS.PHASECHK.TRANS64 P0, [R0+URZ+0x148], R3 ;  /* 0x00014803000085a7 */ /* 0x000ee400080010ff */
[----:B--23--:R-:W-:Y:S05]  /*55f0*/  @P0 EXIT ;  /* 0x000000000000094d */ /* 0x00cfea0003800000 */
[----:B------:R-:W-:Y:S05]  /*5600*/  BRA `(.L_x_111) ;  /* 0xfffffffc00e87947 */ /* 0x000fea000383ffff */
.L_x_102:
[----:B------:R-:W-:-:S06]  /*5610*/  UISETP.GE.AND UP1, UPT, UR10, 0x4, UPT ;  /* 0x000000040a00788c */ /* 0x000fcc000bf26270 */
[----:B------:R-:W-:-:S13]  /*5620*/  PLOP3.LUT P0, PT, PT, PT, UP1, 0x80, 0x8 ;  /* 0x000000000008781c */ /* 0x000fda0003f0f018 */
[----:B------:R-:W-:Y:S05]  /*5630*/  @!P0 EXIT ;  /* 0x000000000000894d */ /* 0x000fea0003800000 */
[----:B------:R-:W-:Y:S01]  /*5640*/  BAR.SYNC.DEFER_BLOCKING 0x6, 0xa0 ;  /* 0x0182800000007b1d */ /* 0x000fe20000010000 */
[C---:B------:R-:W-:Y:S02]  /*5650*/  IMAD.SHL.U32 R3, R166.reuse, 0x40, RZ ;  /* 0x00000040a6037824 */ /* 0x040fe400078e00ff */
[----:B------:R-:W-:Y:S02]  /*5660*/  HFMA2 R76, -RZ, RZ, 0, 0 ;  /* 0x00000000ff4c7431 */ /* 0x000fe400000001ff */
[C---:B------:R-:W-:Y:S01]  /*5670*/  IMAD.SHL.U32 R168, R166.reuse, 0x8, RZ ;  /* 0x00000008a6a87824 */ /* 0x040fe200078e00ff */
[----:B------:R-:W-:Y:S01]  /*5680*/  CS2R R174, SRZ ;  /* 0x0000000000ae7805 */ /* 0x000fe2000001ff00 */
[----:B------:R-:W-:Y:S01]  /*5690*/  IMAD.U32 R79, R166, 0x10000, RZ ;  /* 0x00010000a64f7824 */ /* 0x000fe200078e00ff */
[----:B------:R-:W-:Y:S01]  /*56a0*/  UMOV UR43, 0x400 ;  /* 0x00000400002b7882 */ /* 0x000fe20000000000 */
[----:B------:R-:W-:Y:S01]  /*56b0*/  LOP3.LUT R5, R3, 0x180, RZ, 0xc0, !PT ;  /* 0x0000018003057812 */ /* 0x000fe200078ec0ff */
[----:B------:R-:W-:Y:S01]  /*56c0*/  ULEA UR43, UR37, UR43, 0x18 ;  /* 0x0000002b252b7291 */ /* 0x000fe2000f8ec0ff */
[----:B------:R-:W1:Y:S01]  /*56d0*/  LDC R167, c[0x0][0x370] ;  /* 0x0000dc00ffa77b82 */ /* 0x000e620000000800 */
[----:B------:R-:W-:Y:S01]  /*56e0*/  LOP3.LUT R79, R79, 0x600000, RZ, 0xc0, !PT ;  /* 0x006000004f4f7812 */ /* 0x000fe200078ec0ff */
[----:B------:R-:W-:Y:S01]  /*56f0*/  IMAD.MOV.U32 R182, RZ, RZ, RZ ;  /* 0x000000ffffb67224 */ /* 0x000fe200078e00ff */
[----:B------:R-:W-:Y:S01]  /*5700*/  LOP3.LUT R168, R5, 0x30, R168, 0xf8, !PT ;  /* 0x0000003005a87812 */ /* 0x000fe200078ef8a8 */
[----:B------:R-:W-:Y:S01]  /*5710*/  UIADD3 UR4, UPT, UPT, UR43, 0x2400, URZ ;  /* 0x000024002b047890 */ /* 0x000fe2000fffe0ff */
[----:B------:R-:W-:Y:S01]  /*5720*/  IMAD.MOV.U32 R173, RZ, RZ, RZ ;  /* 0x000000ffffad7224 */ /* 0x000fe200078e00ff */
[----:B------:R-:W2:Y:S01]  /*5730*/  LDCU.64 UR46, c[0x0][0x348] ;  /* 0x00006900ff2e77ac */ /* 0x000ea20008000a00 */
[----:B------:R-:W-:Y:S01]  /*5740*/  LOP3.LUT R168, R168, 0x1e40, R3, 0xf8, !PT ;  /* 0x00001e40a8a87812 */ /* 0x000fe200078ef803 */
[----:B------:R-:W3:Y:S01]  /*5750*/  LDC R74, c[0x0][0xb0c] ;  /* 0x0002c300ff4a7b82 */ /* 0x000ee20000000800 */
[----:B------:R-:W-:Y:S01]  /*5760*/  IMAD.SHL.U32 R3, R166, 0x10, RZ ;  /* 0x00000010a6037824 */ /* 0x000fe200078e00ff */
[----:B------:R-:W-:Y:S01]  /*5770*/  MOV R179, UR4 ;  /* 0x0000000400b37c02 */ /* 0x000fe20008000f00 */
[----:B------:R-:W4:Y:S03]  /*5780*/  LDCU.64 UR38, c[0x0][0x888] ;  /* 0x00011100ff2677ac */ /* 0x000f260008000a00 */
[C---:B------:R-:W-:Y:S01]  /*5790*/  LOP3.LUT R5, R3.reuse, 0x20, RZ, 0xc0, !PT ;  /* 0x0000002003057812 */ /* 0x040fe200078ec0ff */
[----:B------:R-:W2:Y:S01]  /*57a0*/  LDS R0, [UR43+0x210] ;  /* 0x0002102bff007984 */ /* 0x000ea20008000800 */
[----:B------:R-:W1:Y:S01]  /*57b0*/  LDC R170, c[0x0][0xb20] ;  /* 0x0002c800ffaa7b82 */ /* 0x000e620000000800 */
[----:B------:R-:W-:Y:S01]  /*57c0*/  LOP3.LUT R3, R3, 0x40, RZ, 0xc0, !PT ;  /* 0x0000004003037812 */ /* 0x000fe200078ec0ff */
[----:B------:R-:W-:-:S06]  /*57d0*/  UIADD3 UR42, UPT, UPT, UR43, 0x400, URZ ;  /* 0x000004002b2a7890 */ /* 0x000fcc000fffe0ff */
[----:B------:R-:W1:Y:S08]  /*57e0*/  LDC R73, c[0x0][0xb30] ;  /* 0x0002cc00ff497b82 */ /* 0x000e700000000800 */
[----:B------:R-:W1:Y:S08]  /*57f0*/  LDC.64 R152, c[0x0][0xb10] ;  /* 0x0002c400ff987b82 */ /* 0x000e700000000a00 */
[----:B------:R-:W1:Y:S08]  /*5800*/  LDC.64 R70, c[0x0][0xb18] ;  /* 0x0002c600ff467b82 */ /* 0x000e700000000a00 */
[----:B------:R-:W1:Y:S01]  /*5810*/  LDC.64 R148, c[0x0][0x888] ;  /* 0x00022200ff947b82 */ /* 0x000e620000000a00 */
[----:B--2---:R-:W-:-:S07]  /*5820*/  IMAD.IADD R79, R0, 0x1, R79 ;  /* 0x00000001004f7824 */ /* 0x004fce00078e024f */
[----:B------:R-:W2:Y:S01]  /*5830*/  LDC.64 R68, c[0x0][0xb28] ;  /* 0x0002ca00ff447b82 */ /* 0x000ea20000000a00 */
[----:B------:R-:W-:-:S05]  /*5840*/  VIADD R0, R168, UR43 ;  /* 0x0000002ba8007c36 */ /* 0x000fca0008000000 */
[--C-:B------:R-:W-:Y:S02]  /*5850*/  IADD3 R178, PT, PT, -R5, 0x400, R0.reuse ;  /* 0x0000040005b27810 */ /* 0x100fe40007ffe100 */
[----:B------:R-:W1:Y:S01]  /*5860*/  LDC.64 R150, c[0x0][0x890] ;  /* 0x00022400ff967b82 */ /* 0x000e620000000a00 */
[----:B------:R-:W-:Y:S02]  /*5870*/  IADD3 R177, PT, PT, -R3, 0x400, R0 ;  /* 0x0000040003b17810 */ /* 0x000fe40007ffe100 */
[----:B------:R-:W-:-:S05]  /*5880*/  IMAD.IADD R176, R178, 0x1, -R3 ;  /* 0x00000001b2b07824 */ /* 0x000fca00078e0a03 */
[----:B------:R-:W1:Y:S08]  /*5890*/  LDC.64 R146, c[0x0][0x8b0] ;  /* 0x00022c00ff927b82 */ /* 0x000e700000000a00 */
[----:B------:R-:W1:Y:S08]  /*58a0*/  LDC.64 R144, c[0x0][0x8a8] ;  /* 0x00022a00ff907b82 */ /* 0x000e700000000a00 */
[----:B---34-:R-:W1:Y:S02]  /*58b0*/  LDC R172, c[0x0][0x374] ;  /* 0x0000dd00ffac7b82 */ /* 0x018e640000000800 */
.L_x_130:
[----:B------:R-:W-:Y:S02]  /*58c0*/  LEA R0, R182, UR43, 0x3 ;  /* 0x0000002bb6007c11 */ /* 0x000fe4000f8e18ff */
[----:B------:R-:W-:Y:S02]  /*58d0*/  SHF.L.U32 R3, R174, 0x1f, RZ ;  /* 0x0000001fae037819 */ /* 0x000fe400000006ff */
[----:B------:R-:W-:Y:S02]  /*58e0*/  LEA R16, R182, UR43, 0x4 ;  /* 0x0000002bb6107c11 */ /* 0x000fe4000f8e20ff */
[----:B------:R-:W3:Y:S02]  /*58f0*/  SYNCS.PHASECHK.TRANS64.TRYWAIT P0, [R0+URZ+0x160], R3 ;  /* 0x00016003000075a7 */ /* 0x000ee400080011ff */
[----:B-1-34-:R-:W-:Y:S05]  /*5900*/  @!P0 BRA `(.L_x_112) ;  /* 0x00000030003c8947 */ /* 0x01afea0003800000 */
.L_x_197:
[----:B------:R-:W4:Y:S01]  /*5910*/  LDC.64 R12, c[0x0][0xb10] ;  /* 0x0002c400ff0c7b82 */ /* 0x000f220000000a00 */
[----:B------:R-:W2:Y:S01]  /*5920*/  LDS.128 R16, [R16+0x1f0] ;  /* 0x0001f00010107984 */ /* 0x000ea20000000c00 */
[----:B-1----:R-:W-:Y:S01]  /*5930*/  ISETP.NE.AND P1, PT, R73, 0x1, PT ;  /* 0x000000014900780c */ /* 0x002fe20003f25270 */
[----:B---3--:R-:W-:Y:S01]  /*5940*/  VIADD R0, R0, 0x170 ;  /* 0x0000017000007836 */ /* 0x008fe20000000000 */
[----:B------:R-:W-:Y:S04]  /*5950*/  ISETP.GE.AND P0, PT, R72, 0x1, PT ;  /* 0x000000014800780c */ /* 0x000fe80003f06270 */
[----:B------:R-:W1:Y:S01]  /*5960*/  LDC.64 R10, c[0x0][0xb18] ;  /* 0x0002c600ff0a7b82 */ /* 0x000e620000000a00 */
[----:B------:R-:W-:Y:S01]  /*5970*/  PRMT R0, RZ, 0x654, R0 ;  /* 0x00000654ff007816 */ /* 0x000fe20000000000 */
[----:B------:R-:W-:Y:S01]  /*5980*/  @!PT LDS RZ, [RZ] ;  /* 0x00000000fffff984 */ /* 0x000fe20000000800 */
[----:B------:R-:W-:Y:S01]  /*5990*/  @!PT LDS RZ, [RZ] ;  /* 0x00000000fffff984 */ /* 0x000fe20000000800 */
[----:B------:R-:W-:Y:S01]  /*59a0*/  @!PT LDS RZ, [RZ] ;  /* 0x00000000fffff984 */ /* 0x000fe20000000800 */
[----:B------:R-:W-:Y:S01]  /*59b0*/  @!PT LDS RZ, [RZ] ;  /* 0x00000000fffff984 */ /* 0x000fe20000000800 */
[----:B------:R3:W-:Y:S06]  /*59c0*/  MEMBAR.ALL.CTA ;  /* 0x0000000000007992 */ /* 0x0007ec0000008000 */
[----:B---3--:R-:W3:Y:S01]  /*59d0*/  FENCE.VIEW.ASYNC.S ;  /* 0x00000000000073c6 */ /* 0x008ee20000000000 */
[----:B------:R-:W1:Y:S08]  /*59e0*/  @!P1 LDC R14, c[0x0][0xb20] ;  /* 0x0002c800ff0e9b82 */ /* 0x000e700000000800 */
[----:B------:R-:W1:Y:S01]  /*59f0*/  @!P1 LDC R9, c[0x0][0xb0c] ;  /* 0x0002c300ff099b82 */ /* 0x000e620000000800 */
[----:B---3--:R3:W-:Y:S01]  /*5a00*/  SYNCS.ARRIVE.TRANS64.RED.A1T0 RZ, [R0+URZ], RZ ;  /* 0x000000ff00ff79a7 */ /* 0x0087e200081004ff */
[----:B--2---:R-:W-:Y:S04]  /*5a10*/  LOP3.LUT P4, RZ, R18, 0x1, RZ, 0xc0, !PT ;  /* 0x0000000112ff7812 */ /* 0x004fe8000788c0ff */
[----:B------:R-:W-:Y:S09]  /*5a20*/  P2R R180, PR, RZ, 0x10 ;  /* 0x00000010ffb47803 */ /* 0x000ff20000000000 */
[----:B------:R-:W-:Y:S02]  /*5a30*/  @P4 MOV R77, R16 ;  /* 0x00000010004d4202 */ /* 0x000fe40000000f00 */
[----:B------:R-:W-:Y:S01]  /*5a40*/  @P4 LOP3.LUT R75, R17, 0xffff, RZ, 0xc0, !PT ;  /* 0x0000ffff114b4812 */ /* 0x000fe200078ec0ff */
[----:B---34-:R-:W-:Y:S06]  /*5a50*/  @!P0 BRA `(.L_x_113) ;  /* 0x0000000000a48947 */ /* 0x018fec0003800000 */
[----:B------:R-:W-:Y:S01]  /*5a60*/  IMAD.HI.U32 R21, R172, R71, RZ ;  /* 0x00000047ac157227 */ /* 0x000fe200078e00ff */
[----:B------:R-:W-:Y:S02]  /*5a70*/  ISETP.NE.AND P0, PT, R70, 0x1, PT ;  /* 0x000000014600780c */ /* 0x000fe40003f05270 */
[----:B------:R-:W-:Y:S01]  /*5a80*/  ISETP.NE.AND P2, PT, R72, 0x1, PT ;  /* 0x000000014800780c */ /* 0x000fe20003f45270 */
[----:B------:R-:W-:Y:S01]  /*5a90*/  IMAD.HI.U32 R20, R167, R152, RZ ;  /* 0x00000098a7147227 */ /* 0x000fe200078e00ff */
[----:B------:R-:W-:Y:S02]  /*5aa0*/  SHF.R.U32.HI R21, RZ, R170, R21 ;  /* 0x000000aaff157219 */ /* 0x000fe40000011615 */
[----:B------:R-:W-:Y:S01]  /*5ab0*/  ISETP.NE.AND P3, PT, R74, 0x1, PT ;  /* 0x000000014a00780c */ /* 0x000fe20003f65270 */
[----:B------:R-:W-:Y:S01]  /*5ac0*/  IMAD.HI.U32 R24, R77, R152, RZ ;  /* 0x000000984d187227 */ /* 0x000fe200078e00ff */
[----:B------:R-:W-:Y:S02]  /*5ad0*/  SHF.R.U32.HI R20, RZ, R153, R20 ;  /* 0x00000099ff147219 */ /* 0x000fe40000011614 */
[----:B------:R-:W-:Y:S01]  /*5ae0*/  SEL R3, R172, R21, !P0 ;  /* 0x00000015ac037207 */ /* 0x000fe20004000000 */
[----:B------:R-:W-:Y:S01]  /*5af0*/  IMAD.HI.U32 R21, R75, R71, RZ ;  /* 0x000000474b157227 */ /* 0x000fe200078e00ff */
[----:B------:R-:W-:Y:S02]  /*5b00*/  SEL R7, R167, R20, !P3 ;  /* 0x00000014a7077207 */ /* 0x000fe40005800000 */
[----:B------:R-:W-:Y:S01]  /*5b10*/  SHF.R.U32.HI R24, RZ, R153, R24 ;  /* 0x00000099ff187219 */ /* 0x000fe20000011618 */
[-C--:B------:R-:W-:Y:S04]  /*5b20*/  IMAD.HI.U32 R20, R3, R68.reuse, RZ ;  /* 0x0000004403147227 */ /* 0x080fe800078e00ff */
[----:B------:R-:W-:Y:S01]  /*5b30*/  IMAD.HI.U32 R22, R7, R68, RZ ;  /* 0x0000004407167227 */ /* 0x000fe200078e00ff */
[-C--:B------:R-:W-:Y:S02]  /*5b40*/  @P2 SHF.R.U32.HI R3, RZ, R69.reuse, R20 ;  /* 0x00000045ff032219 */ /* 0x080fe40000011614 */
[----:B------:R-:W-:Y:S02]  /*5b50*/  SHF.R.U32.HI R20, RZ, R170, R21 ;  /* 0x000000aaff147219 */ /* 0x000fe40000011615 */
[----:B------:R-:W-:Y:S01]  /*5b60*/  @P2 SHF.R.U32.HI R7, RZ, R69, R22 ;  /* 0x00000045ff072219 */ /* 0x000fe20000011616 */
[C---:B------:R-:W-:Y:S01]  /*5b70*/  IMAD R2, R72.reuse, R3, RZ ;  /* 0x0000000348027224 */ /* 0x040fe200078e02ff */
[----:B------:R-:W-:Y:S02]  /*5b80*/  SEL R5, R75, R20, !P0 ;  /* 0x000000144b057207 */ /* 0x000fe40004000000 */
[----:B------:R-:W-:Y:S01]  /*5b90*/  SEL R3, R77, R24, !P3 ;  /* 0x000000184d037207 */ /* 0x000fe20005800000 */
[----:B------:R-:W-:Y:S01]  /*5ba0*/  IMAD R4, R72, R7, RZ ;  /* 0x0000000748047224 */ /* 0x000fe200078e02ff */
[C---:B------:R-:W-:Y:S01]  /*5bb0*/  ISETP.GE.AND P0, PT, R5.reuse, R2, PT ;  /* 0x000000020500720c */ /* 0x040fe20003f06270 */
[----:B------:R-:W-:Y:S03]  /*5bc0*/  IMAD.HI.U32 R6, R5, R68, RZ ;  /* 0x0000004405067227 */ /* 0x000fe600078e00ff */
[----:B------:R-:W-:Y:S01]  /*5bd0*/  ISETP.GE.OR P0, PT, R3, R4, P0 ;  /* 0x000000040300720c */ /* 0x000fe20000706670 */
[----:B------:R-:W-:Y:S01]  /*5be0*/  IMAD.MOV R4, RZ, RZ, -R3 ;  /* 0x000000ffff047224 */ /* 0x000fe200078e0a03 */
[-C--:B------:R-:W-:Y:S03]  /*5bf0*/  SHF.R.U32.HI R6, RZ, R69.reuse, R6 ;  /* 0x00000045ff067219 */ /* 0x080fe60000011606 */
[----:B------:R-:W-:Y:S01]  /*5c00*/  IMAD R77, R74, R4, R77 ;  /* 0x000000044a4d7224 */ /* 0x000fe200078e024d */
[----:B------:R-:W-:Y:S05]  /*5c10*/  SEL R15, R5, R6, !P2 ;  /* 0x00000006050f7207 */ /* 0x000fea0005000000 */
[----:B------:R-:W-:Y:S02]  /*5c20*/  IMAD.MOV R6, RZ, RZ, -R15 ;  /* 0x000000ffff067224 */ /* 0x000fe400078e0a0f */
[C---:B------:R-:W-:Y:S04]  /*5c30*/  @!P0 IMAD.HI.U32 R2, R3.reuse, R68, RZ ;  /* 0x0000004403028227 */ /* 0x040fe800078e00ff */
[----:B------:R-:W-:Y:S01]  /*5c40*/  IMAD R6, R72, R6, R5 ;  /* 0x0000000648067224 */ /* 0x000fe200078e0205 */
[----:B------:R-:W-:Y:S04]  /*5c50*/  @!P0 SHF.R.U32.HI R2, RZ, R69, R2 ;  /* 0x00000045ff028219 */ /* 0x000fe80000011602 */
[----:B------:R-:W-:Y:S02]  /*5c60*/  @!P0 SEL R0, R3, R2, !P2 ;  /* 0x0000000203008207 */ /* 0x000fe40005000000 */
[----:B------:R-:W-:Y:S02]  /*5c70*/  IADD3 R2, PT, PT, -R5, RZ, RZ ;  /* 0x000000ff05027210 */ /* 0x000fe40007ffe1ff */
[----:B------:R-:W-:Y:S01]  /*5c80*/  @!P0 IADD3 R8, PT, PT, R15, -R0, RZ ;  /* 0x800000000f088210 */ /* 0x000fe20007ffe0ff */
[----:B------:R-:W-:Y:S02]  /*5c90*/  @!P0 IMAD R0, R7, R6, R0 ;  /* 0x0000000607008224 */ /* 0x000fe400078e0200 */
[----:B------:R-:W-:Y:S02]  /*5ca0*/  IMAD R75, R70, R2, R75 ;  /* 0x00000002464b7224 */ /* 0x000fe400078e024b */
[----:B------:R-:W-:Y:S02]  /*5cb0*/  @!P0 IMAD R5, R8, R72, R3 ;  /* 0x0000004808058224 */ /* 0x000fe400078e0203 */
[----:B------:R-:W-:Y:S04]  /*5cc0*/  @!P0 IMAD.MOV.U32 R3, RZ, RZ, R0 ;  /* 0x000000ffff038224 */ /* 0x000fe800078e0000 */
[----:B------:R-:W-:Y:S02]  /*5cd0*/  IMAD R77, R3, R74, R77 ;  /* 0x0000004a034d7224 */ /* 0x000fe400078e024d */
[----:B------:R-:W-:Y:S07]  /*5ce0*/  IMAD R75, R5, R70, R75 ;  /* 0x00000046054b7224 */ /* 0x000fee00078e024b */
.L_x_113:
[----:B------:R-:W-:Y:S01]  /*5cf0*/  @!P1 IMAD.HI.U32 R0, R77, R12, RZ ;  /* 0x0000000c4d009227 */ /* 0x000fe200078e00ff */
[----:B-1----:R-:W-:Y:S01]  /*5d00*/  @!P1 ISETP.NE.AND P0, PT, R10, 0x1, PT ;  /* 0x000000010a00980c */ /* 0x002fe20003f05270 */
[----:B------:R-:W-:Y:S01]  /*5d10*/  ULOP3.LUT UP0, URZ, UR42, 0x1b0, URZ, 0xc0, !UPT ;  /* 0x000001b02aff7892 */ /* 0x000fe2000f80c0ff */
[----:B------:R-:W-:Y:S01]  /*5d20*/  @!P1 ISETP.NE.AND P2, PT, R9, 0x1, PT ;  /* 0x000000010900980c */ /* 0x000fe20003f45270 */
[----:B------:R-:W-:Y:S01]  /*5d30*/  @!P1 IMAD.HI.U32 R3, R75, R11, RZ ;  /* 0x0000000b4b039227 */ /* 0x000fe200078e00ff */
[----:B------:R-:W-:Y:S02]  /*5d40*/  @!P1 SHF.R.U32.HI R0, RZ, R13, R0 ;  /* 0x0000000dff009219 */ /* 0x000fe40000011600 */
[----:B------:R-:W-:Y:S01]  /*5d50*/  @P4 SHF.R.U32.HI R171, RZ, 0x10, R17 ;  /* 0x00000010ffab4819 */ /* 0x000fe20000011611 */
[----:B------:R-:W-:Y:S01]  /*5d60*/  VIADD R182, R182, 0x1 ;  /* 0x00000001b6b67836 */ /* 0x000fe20000000000 */
[----:B------:R-:W-:Y:S02]  /*5d70*/  @!P1 SHF.R.U32.HI R2, RZ, R14, R3 ;  /* 0x0000000eff029219 */ /* 0x000fe40000011603 */
[----:B------:R-:W-:Y:S02]  /*5d80*/  @!P1 SEL R3, R77, R0, !P2 ;  /* 0x000000004d039207 */ /* 0x000fe40005000000 */
[----:B------:R-:W-:Y:S05]  /*5d90*/  @!P1 SEL R2, R75, R2, !P0 ;  /* 0x000000024b029207 */ /* 0x000fea0004000000 */
[----:B------:R-:W-:Y:S02]  /*5da0*/  @!P1 IMAD.IADD R0, R2, 0x1, -R3 ;  /* 0x0000000102009824 */ /* 0x000fe400078e0a03 */
[----:B------:R-:W-:Y:S02]  /*5db0*/  @!P1 IMAD.IADD R2, R3, 0x1, -R2 ;  /* 0x0000000103029824 */ /* 0x000fe400078e0a02 */
[----:B------:R-:W-:Y:S02]  /*5dc0*/  @!P1 IMAD R77, R0, R9, R77 ;  /* 0x00000009004d9224 */ /* 0x000fe400078e024d */
[----:B------:R-:W-:Y:S01]  /*5dd0*/  @!P1 IMAD R75, R2, R10, R75 ;  /* 0x0000000a024b9224 */ /* 0x000fe200078e024b */
[----:B------:R-:W-:Y:S06]  /*5de0*/  BRA.U !UP0, `(.L_x_114) ;  /* 0x0000000108407547 */ /* 0x000fec000b800000 */
[----:B------:R-:W1:Y:S01]  /*5df0*/  LDCU.64 UR8, c[0x4][0x80] ;  /* 0x01001000ff0877ac */ /* 0x000e620008000a00 */
[----:B------:R-:W-:Y:S01]  /*5e00*/  MOV R3, 0x0 ;  /* 0x0000000000037802 */ /* 0x000fe20000000f00 */
[----:B------:R-:W-:Y:S02]  /*5e10*/  HFMA2 R12, -RZ, RZ, 0, 5.9604644775390625e-08 ;  /* 0x00000001ff0c7431 */ /* 0x000fe400000001ff */
[----:B------:R-:W-:Y:S02]  /*5e20*/  IMAD.MOV.U32 R8, RZ, RZ, 0x70 ;  /* 0x00000070ff087424 */ /* 0x000fe400078e00ff */
[----:B------:R-:W-:Y:S01]  /*5e30*/  IMAD.MOV.U32 R13, RZ, RZ, RZ ;  /* 0x000000ffff0d7224 */ /* 0x000fe200078e00ff */
[----:B------:R-:W2:Y:S01]  /*5e40*/  LDCU.64 UR6, c[0x4][0x88] ;  /* 0x01001100ff0677ac */ /* 0x000ea20008000a00 */
[----:B------:R-:W3:Y:S01]  /*5e50*/  LDC.64 R2, c[0x4][R3] ;  /* 0x0100000003027b82 */ /* 0x000ee20000000a00 */
[----:B------:R-:W4:Y:S01]  /*5e60*/  LDCU.64 UR4, c[0x4][0x8] ;  /* 0x01000100ff0477ac */ /* 0x000f220008000a00 */
[----:B-1----:R-:W-:Y:S01]  /*5e70*/  MOV R5, UR9 ;  /* 0x0000000900057c02 */ /* 0x002fe20008000f00 */
[----:B------:R-:W-:Y:S01]  /*5e80*/  IMAD.U32 R4, RZ, RZ, UR8 ;  /* 0x00000008ff047e24 */ /* 0x000fe2000f8e00ff */
[----:B--2---:R-:W-:Y:S01]  /*5e90*/  MOV R7, UR7 ;  /* 0x0000000700077c02 */ /* 0x004fe20008000f00 */
[----:B------:R-:W-:Y:S01]  /*5ea0*/  IMAD.U32 R6, RZ, RZ, UR6 ;  /* 0x00000006ff067e24 */ /* 0x000fe2000f8e00ff */
[----:B----4-:R-:W-:Y:S01]  /*5eb0*/  MOV R11, UR5 ;  /* 0x00000005000b7c02 */ /* 0x010fe20008000f00 */
[----:B------:R-:W-:Y:S02]  /*5ec0*/  IMAD.U32 R10, RZ, RZ, UR4 ;  /* 0x00000004ff0a7e24 */ /* 0x000fe4000f8e00ff */
[----:B------:R-:W-:Y:S07]  /*5ed0*/  LEPC R20, `(.L_x_114) ;  /* 0x000000001014794e */ /* 0x000fee0000000000 */
[----:B---3-5:R-:W-:Y:S05]  /*5ee0*/  CALL.ABS.NOINC R2 ;  /* 0x0000000002007343 */ /* 0x028fea0003c00000 */
.L_x_114:
[----:B------:R-:W-:Y:S01]  /*5ef0*/  LOP3.LUT P0, RZ, R179, 0x1b0, RZ, 0xc0, !PT ;  /* 0x000001b0b3ff7812 */ /* 0x000fe2000780c0ff */
[----:B------:R-:W-:Y:S11]  /*5f00*/  BSSY.RECONVERGENT B6, `(.L_x_115) ;  /* 0x0000013000067945 */ /* 0x000ff60003800200 */
[----:B------:R-:W-:Y:S01]  /*5f10*/  @!UPT UIADD3 URZ, UPT, UPT, URZ, URZ, URZ ;  /* 0x000000fffffff290 */ /* 0x000fe2000fffe0ff */
[----:B------:R-:W-:Y:S05]  /*5f20*/  @!P0 BRA `(.L_x_116) ;  /* 0x0000000000408947 */ /* 0x000fea0003800000 */
        /* <DEDUP_REMOVED lines=16> */
.L_x_116:
[----:B------:R-:W-:Y:S05]  /*6030*/  BSYNC.RECONVERGENT B6 ;  /* 0x0000000000067941 */ /* 0x000fea0003800200 */
.L_x_115:
[----:B------:R-:W-:Y:S02]  /*6040*/  ISETP.NE.U32.AND P3, PT, R150, RZ, PT ;  /* 0x000000ff9600720c */ /* 0x000fe40003f65070 */
[----:B------:R-:W-:Y:S02]  /*6050*/  ISETP.NE.U32.AND P2, PT, R146, RZ, PT ;  /* 0x000000ff9200720c */ /* 0x000fe40003f45070 */
[----:B------:R-:W-:Y:S02]  /*6060*/  ISETP.NE.AND.EX P3, PT, R151, RZ, PT, P3 ;  /* 0x000000ff9700720c */ /* 0x000fe40003f65330 */
[----:B------:R-:W-:Y:S02]  /*6070*/  PLOP3.LUT P0, PT, PT, PT, PT, 0x8, 0x80 ;  /* 0x000000000080781c */ /* 0x000fe40003f0e170 */
[----:B------:R-:W-:Y:S09]  /*6080*/  ISETP.NE.AND.EX P2, PT, R147, RZ, PT, P2 ;  /* 0x000000ff9300720c */ /* 0x000ff20003f45320 */
[----:B------:R-:W-:Y:S05]  /*6090*/  @!P3 BRA `(.L_x_117) ;  /* 0x00000000002cb947 */ /* 0x000fea0003800000 */
[----:B------:R-:W-:Y:S01]  /*60a0*/  ISETP.NE.U32.AND P1, PT, R148, RZ, PT ;  /* 0x000000ff9400720c */ /* 0x000fe20003f25070 */
[----:B------:R-:W-:Y:S03]  /*60b0*/  IMAD.MOV.U32 R165, RZ, RZ, 0x1 ;  /* 0x00000001ffa57424 */ /* 0x000fe600078e00ff */
[----:B------:R-:W-:Y:S11]  /*60c0*/  ISETP.NE.AND.EX P1, PT, R149, RZ, PT, P1 ;  /* 0x000000ff9500720c */ /* 0x000ff60003f25310 */
[----:B------:R-:W-:Y:S02]  /*60d0*/  @!UPT UIADD3 URZ, UPT, UPT, URZ, URZ, URZ ;  /* 0x000000fffffff290 */ /* 0x000fe4000fffe0ff */
[----:B------:R-:W1:Y:S01]  /*60e0*/  @P1 LDC.64 R2, c[0x0][0x888] ;  /* 0x00022200ff021b82 */ /* 0x000e620000000a00 */
[----:B------:R-:W-:Y:S04]  /*60f0*/  @P1 IMAD R0, R150, UR36, RZ ;  /* 0x0000002496001c24 */ /* 0x000fe8000f8e02ff */
[----:B-1----:R-:W-:Y:S04]  /*6100*/  @P1 IMAD.WIDE R2, R0, 0x4, R2 ;  /* 0x0000000400021825 */ /* 0x002fe800078e0202 */
[----:B------:R-:W-:Y:S01]  /*6110*/  HFMA2 R0, -RZ, RZ, 0, 5.9604644775390625e-08 ;  /* 0x00000001ff007431 */ /* 0x000fe200000001ff */
[----:B-----5:R1:W5:Y:S04]  /*6120*/  @P1 LDG.E R81, desc[UR40][R2.64] ;  /* 0x0000002802511981 */ /* 0x020368000c1e1900 */
[----:B------:R-:W-:Y:S01]  /*6130*/  @!P1 PRMT R165, R0, 0x7610, R165 ;  /* 0x0000761000a59816 */ /* 0x000fe200000000a5 */
[----:B-1----:R-:W2:Y:S06]  /*6140*/  @!P1 LDC R81, c[0x0][0x880] ;  /* 0x00022000ff519b82 */ /* 0x002eac0000000800 */
.L_x_117:
[----:B------:R-:W-:Y:S05]  /*6150*/  @!P2 BRA `(.L_x_118) ;  /* 0x000000000020a947 */ /* 0x000fea0003800000 */
[----:B------:R-:W-:Y:S04]  /*6160*/  ISETP.NE.U32.AND P1, PT, R144, RZ, PT ;  /* 0x000000ff9000720c */ /* 0x000fe80003f25070 */
[----:B------:R-:W-:Y:S11]  /*6170*/  ISETP.NE.AND.EX P1, PT, R145, RZ, PT, P1 ;  /* 0x000000ff9100720c */ /* 0x000ff60003f25310 */
[----:B------:R-:W-:Y:S02]  /*6180*/  @!UPT UIADD3 URZ, UPT, UPT, URZ, URZ, URZ ;  /* 0x000000fffffff290 */ /* 0x000fe4000fffe0ff */
[----:B------:R-:W1:Y:S01]  /*6190*/  @P1 LDC.64 R2, c[0x0][0x8a8] ;  /* 0x00022a00ff021b82 */ /* 0x000e620000000a00 */
[----:B------:R-:W-:Y:S04]  /*61a0*/  @P1 IMAD R0, R146, UR36, RZ ;  /* 0x0000002492001c24 */ /* 0x000fe8000f8e02ff */
[----:B-1----:R-:W-:Y:S05]  /*61b0*/  @P1 IMAD.WIDE R2, R0, 0x4, R2 ;  /* 0x0000000400021825 */ /* 0x002fea00078e0202 */
[----:B-----5:R1:W5:Y:S02]  /*61c0*/  @P1 LDG.E R78, desc[UR40][R2.64] ;  /* 0x00000028024e1981 */ /* 0x020364000c1e1900 */
[----:B-1----:R-:W3:Y:S02]  /*61d0*/  @!P1 LDC R78, c[0x0][0x8a0] ;  /* 0x00022800ff4e9b82 */ /* 0x002ee40000000800 */
.L_x_118:
[----:B------:R-:W-:Y:S09]  /*61e0*/  UISETP.NE.AND UP0, UPT, UR44, URZ, UPT ;  /* 0x000000ff2c00728c */ /* 0x000ff2000bf05270 */
[----:B------:R-:W-:Y:S05]  /*61f0*/  BRA.U !UP0, `(.L_x_119) ;  /* 0x0000000108407547 */ /* 0x000fea000b800000 */
[----:B------:R-:W-:Y:S02]  /*6200*/  ISETP.NE.U32.AND P4, PT, R150, RZ, PT ;  /* 0x000000ff9600720c */ /* 0x000fe40003f85070 */
[----:B------:R-:W-:Y:S02]  /*6210*/  PLOP3.LUT P0, PT, PT, PT, PT, 0x80, 0x8 ;  /* 0x000000000008781c */ /* 0x000fe40003f0f070 */
[----:B------:R-:W-:Y:S11]  /*6220*/  ISETP.NE.AND.EX P4, PT, R151, RZ, PT, P4 ;  /* 0x000000ff9700720c */ /* 0x000ff60003f85340 */
[----:B------:R-:W-:Y:S02]  /*6230*/  @!UPT UIADD3 URZ, UPT, UPT, URZ, URZ, URZ ;  /* 0x000000fffffff290 */ /* 0x000fe4000fffe0ff */
[----:B------:R-:W-:Y:S01]  /*6240*/  @P4 LOP3.LUT P1, RZ, R165, 0xff, RZ, 0xc0, !PT ;  /* 0x000000ffa5ff4812 */ /* 0x000fe2000782c0ff */
[----:B------:R-:W1:Y:S03]  /*6250*/  @P4 LDC.64 R2, c[0x0][0x888] ;  /* 0x00022200ff024b82 */ /* 0x000e660000000a00 */
[----:B------:R-:W-:Y:S02]  /*6260*/  @P4 PLOP3.LUT P0, PT, P1, PT, PT, 0x80, 0x8 ;  /* 0x000000000008481c */ /* 0x000fe40000f0f070 */
[----:B--2--5:R-:W-:Y:S04]  /*6270*/  @P4 FSETP.NEU.AND P1, PT, R81, RZ, PT ;  /* 0x000000ff5100420b */ /* 0x024fe80003f2d000 */
[----:B------:R-:W-:Y:S02]  /*6280*/  @P4 SEL R0, RZ, 0xffffffff, P1 ;  /* 0xffffffffff004807 */ /* 0x000fe40000800000 */
[----:B-1----:R-:W-:Y:S04]  /*6290*/  @P4 ISETP.NE.U32.AND P2, PT, R2, RZ, PT ;  /* 0x000000ff0200420c */ /* 0x002fe80003f45070 */
[----:B------:R-:W-:Y:S04]  /*62a0*/  @P4 ISETP.NE.AND.EX P2, PT, R3, RZ, PT, P2 ;  /* 0x000000ff0300420c */ /* 0x000fe80003f45320 */
[----:B------:R-:W-:Y:S02]  /*62b0*/  @!P0 SEL R0, RZ, 0xffffffff, P2 ;  /* 0xffffffffff008807 */ /* 0x000fe40001000000 */
[----:B------:R-:W-:Y:S02]  /*62c0*/  @!P4 FSETP.EQ.AND P0, PT, R81, RZ, PT ;  /* 0x000000ff5100c20b */ /* 0x000fe40003f02000 */
[----:B------:R-:W-:Y:S04]  /*62d0*/  @P4 LOP3.LUT R0, R0, 0x1, RZ, 0xc0, !PT ;  /* 0x0000000100004812 */ /* 0x000fe800078ec0ff */
[----:B------:R-:W-:Y:S11]  /*62e0*/  @P4 ISETP.EQ.U32.AND P0, PT, R0, 0x1, PT ;  /* 0x000000010000480c */ /* 0x000ff60003f02070 */
[----:B------:R-:W-:Y:S02]  /*62f0*/  @!UPT UIADD3 URZ, UPT, UPT, URZ, URZ, URZ ;  /* 0x000000fffffff290 */ /* 0x000fe4000fffe0ff */
.L_x_119:
[----:B------:R-:W-:Y:S01]  /*6300*/  @!P0 SHF.L.U32 R0, R173, 0x1f, RZ ;  /* 0x0000001fad008819 */ /* 0x000fe200000006ff */
[----:B------:R-:W-:Y:S01]  /*6310*/  BSSY B1, `(.L_x_120) ;  /* 0x0000038000017945 */ /* 0x000fe20003800000 */
[C---:B------:R-:W-:Y:S01]  /*6320*/  LEA R181, R76.reuse, UR43, 0x3 ;  /* 0x0000002b4cb57c11 */ /* 0x040fe2000f8e18ff */
[----:B------:R-:W-:Y:S01]  /*6330*/  IMAD R64, R76, 0x40, R79 ;  /* 0x000000404c407824 */ /* 0x000fe200078e024f */
[----:B------:R-:W1:Y:S01]  /*6340*/  @!P0 SYNCS.PHASECHK.TRANS64.TRYWAIT P1, [UR43+0x140], R0 ;  /* 0x00014000ff0085a7 */ /* 0x000e62000802112b */
[----:B------:R-:W-:Y:S02]  /*6350*/  SHF.L.U32 R2, R175, 0x1f, RZ ;  /* 0x0000001faf027819 */ /* 0x000fe400000006ff */
[----:B------:R-:W-:Y:S02]  /*6360*/  CS2R R86, SRZ ;  /* 0x0000000000567805 */ /* 0x000fe4000001ff00 */
[----:B------:R-:W-:Y:S02]  /*6370*/  PLOP3.LUT P5, PT, PT, PT, PT, 0x8, 0x80 ;  /* 0x000000000080781c */ /* 0x000fe40003fae170 */
[----:B------:R-:W-:Y:S02]  /*6380*/  CS2R R84, SRZ ;  /* 0x0000000000547805 */ /* 0x000fe4000001ff00 */
[----:B------:R-:W-:Y:S02]  /*6390*/  CS2R R90, SRZ ;  /* 0x00000000005a7805 */ /* 0x000fe4000001ff00 */
[----:B------:R-:W-:Y:S02]  /*63a0*/  CS2R R88, SRZ ;  /* 0x0000000000587805 */ /* 0x000fe4000001ff00 */
[----:B------:R-:W-:Y:S02]  /*63b0*/  CS2R R98, SRZ ;  /* 0x0000000000627805 */ /* 0x000fe4000001ff00 */
[----:B------:R-:W-:Y:S02]  /*63c0*/  CS2R R96, SRZ ;  /* 0x0000000000607805 */ /* 0x000fe4000001ff00 */
[----:B------:R-:W-:Y:S02]  /*63d0*/  CS2R R94, SRZ ;  /* 0x00000000005e7805 */ /* 0x000fe4000001ff00 */
[----:B------:R-:W-:Y:S01]  /*63e0*/  CS2R R92, SRZ ;  /* 0x00000000005c7805 */ /* 0x000fe2000001ff00 */
[----:B------:R4:W2:Y:S01]  /*63f0*/  SYNCS.PHASECHK.TRANS64.TRYWAIT P4, [R181+URZ+0x180], R2 ;  /* 0x00018002b50075a7 */ /* 0x0008a200080811ff */
[----:B-1----:R-:W-:Y:S01]  /*6400*/  @!P0 PLOP3.LUT P5, PT, P1, PT, PT, 0x8, 0x80 ;  /* 0x000000000080881c */ /* 0x002fe20000fae170 */
[----:B------:R-:W-:Y:S01]  /*6410*/  @!UPT UIADD3 URZ, UPT, UPT, URZ, URZ, URZ ;  /* 0x000000fffffff290 */ /* 0x000fe2000fffe0ff */
[----:B----4-:R-:W-:Y:S11]  /*6420*/  @P0 BRA `(.L_x_121) ;  /* 0x0000000000980947 */ /* 0x010ff60003800000 */
[----:B------:R-:W-:Y:S01]  /*6430*/  ISETP.NE.U32.AND P0, PT, RZ, UR38, PT ;  /* 0x00000026ff007c0c */ /* 0x000fe2000bf05070 */
[----:B------:R-:W-:Y:S01]  /*6440*/  BSSY B0, `(.L_x_122) ;  /* 0x0000016000007945 */ /* 0x000fe20003800000 */
[----:B--2--5:R-:W-:Y:S02]  /*6450*/  FSETP.NEU.AND P2, PT, R81, RZ, PT ;  /* 0x000000ff5100720b */ /* 0x024fe40003f4d000 */
[----:B------:R-:W-:Y:S02]  /*6460*/  CS2R R94, SRZ ;  /* 0x00000000005e7805 */ /* 0x000fe4000001ff00 */
[----:B------:R-:W-:Y:S02]  /*6470*/  ISETP.NE.AND.EX P0, PT, RZ, UR39, PT, P0 ;  /* 0x00000027ff007c0c */ /* 0x000fe4000bf05300 */
[----:B------:R-:W-:Y:S02]  /*6480*/  CS2R R92, SRZ ;  /* 0x00000000005c7805 */ /* 0x000fe4000001ff00 */
[----:B------:R-:W-:Y:S02]  /*6490*/  LOP3.LUT P1, RZ, R165, 0xff, RZ, 0xc0, !PT ;  /* 0x000000ffa5ff7812 */ /* 0x000fe4000782c0ff */
[----:B------:R-:W-:Y:S02]  /*64a0*/  CS2R R98, SRZ ;  /* 0x0000000000627805 */ /* 0x000fe4000001ff00 */
[----:B------:R-:W-:Y:S02]  /*64b0*/  SEL R0, RZ, 0xffffffff, P2 ;  /* 0xffffffffff007807 */ /* 0x000fe40001000000 */
[----:B------:R-:W-:Y:S02]  /*64c0*/  CS2R R96, SRZ ;  /* 0x0000000000607805 */ /* 0x000fe4000001ff00 */
[----:B------:R-:W-:Y:S02]  /*64d0*/  SEL R3, RZ, 0xffffffff, P0 ;  /* 0xffffffffff037807 */ /* 0x000fe40000000000 */
[----:B------:R-:W-:Y:S02]  /*64e0*/  CS2R R90, SRZ ;  /* 0x00000000005a7805 */ /* 0x000fe4000001ff00 */
[----:B------:R-:W-:Y:S02]  /*64f0*/  CS2R R88, SRZ ;  /* 0x0000000000587805 */ /* 0x000fe4000001ff00 */
[----:B------:R-:W-:Y:S02]  /*6500*/  CS2R R86, SRZ ;  /* 0x0000000000567805 */ /* 0x000fe4000001ff00 */
[----:B------:R-:W-:Y:S02]  /*6510*/  @P3 SEL R0, R3, R0, !P1 ;  /* 0x0000000003003207 */ /* 0x000fe40004800000 */
[----:B------:R-:W-:Y:S02]  /*6520*/  CS2R R84, SRZ ;  /* 0x0000000000547805 */ /* 0x000fe4000001ff00 */
[----:B------:R-:W-:Y:S04]  /*6530*/  LOP3.LUT R0, R0, 0x1, RZ, 0xc0, !PT ;  /* 0x0000000100007812 */ /* 0x000fe800078ec0ff */
[----:B------:R-:W-:Y:S01]  /*6540*/  ISETP.NE.U32.AND P0, PT, R0, 0x1, PT ;  /* 0x000000010000780c */ /* 0x000fe20003f05070 */
[----:B------:R-:W-:Y:S01]  /*6550*/  @!UPT UIADD3 URZ, UPT, UPT, URZ, URZ, URZ ;  /* 0x000000fffffff290 */ /* 0x000fe2000fffe0ff */
[----:B------:R-:W-:Y:S11]  /*6560*/  @!P5 BRA `(.L_x_123) ;  /* 0x00000000000cd947 */ /* 0x000ff60003800000 */
[----:B------:R-:W-:Y:S04]  /*6570*/  SHF.L.U32 R3, R173, 0x1f, RZ ;  /* 0x0000001fad037819 */ /* 0x000fe800000006ff */
[----:B------:R-:W1:Y:S02]  /*6580*/  SYNCS.PHASECHK.TRANS64.TRYWAIT P1, [UR43+0x140], R3 ;  /* 0x00014003ff0075a7 */ /* 0x000e64000802112b */
[----:B-1----:R-:W-:Y:S05]  /*6590*/  @!P1 BRA `(.L_x_124) ;  /* 0x00000024002c9947 */ /* 0x002fea0003800000 */
.L_x_123:
[----:B------:R-:W-:Y:S05]  /*65a0*/  BSYNC B0 ;  /* 0x0000000000007941 */ /* 0x000fea0003800000 */
.L_x_122:
[----:B------:R4:W2:Y:S01]  /*65b0*/  @P0 LDS.128 R92, [R168+UR43+0x400] ;  /* 0x0004002ba85c0984 */ /* 0x0008a20008000c00 */
[----:B------:R-:W-:Y:S01]  /*65c0*/  UIADD3 UR4, UPT, UPT, UR43, 0x148, URZ ;  /* 0x000001482b047890 */ /* 0x000fe2000fffe0ff */
[----:B------:R-:W-:Y:S02]  /*65d0*/  LOP3.LUT R173, R173, 0x1, RZ, 0x3c, !PT ;  /* 0x00000001adad7812 */ /* 0x000fe400078e3cff */
[----:B------:R4:W1:Y:S01]  /*65e0*/  @P0 LDS.128 R96, [R178+0x10] ;  /* 0x00001000b2600984 */ /* 0x0008620000000c00 */
[----:B------:R-:W-:Y:S03]  /*65f0*/  UPRMT UR4, UR37, 0x654, UR4 ;  /* 0x0000065425047896 */ /* 0x000fe60008000004 */
[----:B------:R4:W1:Y:S04]  /*6600*/  @P0 LDS.128 R88, [R177+0x20] ;  /* 0x00002000b1580984 */ /* 0x0008680000000c00 */
[----:B------:R4:W1:Y:S01]  /*6610*/  @P0 LDS.128 R84, [R176+0x30] ;  /* 0x00003000b0540984 */ /* 0x0008620000000c00 */
[----:B------:R-:W-:Y:S01]  /*6620*/  @!PT LDS RZ, [RZ] ;  /* 0x00000000fffff984 */ /* 0x000fe20000000800 */
[----:B------:R-:W-:Y:S01]  /*6630*/  @!PT LDS RZ, [RZ] ;  /* 0x00000000fffff984 */ /* 0x000fe20000000800 */
[----:B------:R-:W-:Y:S01]  /*6640*/  @!PT LDS RZ, [RZ] ;  /* 0x00000000fffff984 */ /* 0x000fe20000000800 */
[----:B------:R-:W-:Y:S01]  /*6650*/  @!PT LDS RZ, [RZ] ;  /* 0x00000000fffff984 */ /* 0x000fe20000000800 */
[----:B------:R5:W-:Y:S06]  /*6660*/  MEMBAR.ALL.CTA ;  /* 0x0000000000007992 */ /* 0x000bec0000008000 */
[----:B-----5:R-:W5:Y:S02]  /*6670*/  FENCE.VIEW.ASYNC.S ;  /* 0x00000000000073c6 */ /* 0x020f640000000000 */
[----:B-----5:R-:W-:Y:S01]  /*6680*/  SYNCS.ARRIVE.TRANS64.RED.A1T0 RZ, [UR4], RZ ;  /* 0x000000ffffff79a7 */ /* 0x020fe20008100404 */
.L_x_121:
[----:B------:R-:W-:Y:S05]  /*6690*/  BSYNC B1 ;  /* 0x0000000000017941 */ /* 0x000fea0003800000 */
.L_x_120:
[----:B-1----:R-:W-:Y:S04]  /*66a0*/  SHF.R.U32.HI R0, RZ, 0x15, R64 ;  /* 0x00000015ff007819 */ /* 0x002fe80000011640 */
[----:B------:R-:W-:Y:S01]  /*66b0*/  LOP3.LUT P0, RZ, R0, 0x3, R169, 0x48, !PT ;  /* 0x0000000300ff7812 */ /* 0x000fe200078048a9 */
[----:B------:R-:W-:Y:S01]  /*66c0*/  @!UPT UIADD3 URZ, UPT, UPT, URZ, URZ, URZ ;  /* 0x000000fffffff290 */ /* 0x000fe2000fffe0ff */
[----:B--2---:R-:W-:Y:S11]  /*66d0*/  @P4 BRA `(.L_x_125) ;  /* 0x0000000000084947 */ /* 0x004ff60003800000 */
[----:B------:R-:W1:Y:S02]  /*66e0*/  SYNCS.PHASECHK.TRANS64.TRYWAIT P1, [R181+URZ+0x180], R2 ;  /* 0x00018002b50075a7 */ /* 0x000e6400080211ff */
[----:B-1----:R-:W-:Y:S05]  /*66f0*/  @!P1 BRA `(.L_x_126) ;  /* 0x0000002000ec9947 */ /* 0x002fea0003800000 */
.L_x_125:
[----:B------:R-:W-:Y:S05]  /*6700*/  @!P0 BRA `(.L_x_127) ;  /* 0x0000000000408947 */ /* 0x000fea0003800000 */
[----:B------:R-:W2:Y:S01]  /*6710*/  LDCU.64 UR8, c[0x4][0x70] ;  /* 0x01000e00ff0877ac */ /* 0x000ea20008000a00 */
[----:B------:R-:W-:Y:S01]  /*6720*/  MOV R3, 0x0 ;  /* 0x0000000000037802 */ /* 0x000fe20000000f00 */
[----:B------:R-:W-:Y:S02]  /*6730*/  HFMA2 R12, -RZ, RZ, 0, 5.9604644775390625e-08 ;  /* 0x00000001ff0c7431 */ /* 0x000fe400000001ff */
[----:B------:R-:W-:Y:S02]  /*6740*/  IMAD.MOV.U32 R8, RZ, RZ, 0x192 ;  /* 0x00000192ff087424 */ /* 0x000fe400078e00ff */
[----:B------:R-:W-:Y:S01]  /*6750*/  IMAD.MOV.U32 R13, RZ, RZ, RZ ;  /* 0x000000ffff0d7224 */ /* 0x000fe200078e00ff */
[----:B------:R-:W3:Y:S01]  /*6760*/  LDCU.64 UR6, c[0x4][0x78] ;  /* 0x01000f00ff0677ac */ /* 0x000ee20008000a00 */
[----:B-1----:R-:W1:Y:S01]  /*6770*/  LDC.64 R2, c[0x4][R3] ;  /* 0x0100000003027b82 */ /* 0x002e620000000a00 */
[----:B------:R-:W4:Y:S01]  /*6780*/  LDCU.64 UR4, c[0x4][0x10] ;  /* 0x01000200ff0477ac */ /* 0x000f220008000a00 */
[----:B--2---:R-:W-:Y:S01]  /*6790*/  MOV R5, UR9 ;  /* 0x0000000900057c02 */ /* 0x004fe20008000f00 */
[----:B------:R-:W-:Y:S01]  /*67a0*/  IMAD.U32 R4, RZ, RZ, UR8 ;  /* 0x00000008ff047e24 */ /* 0x000fe2000f8e00ff */
[----:B---3--:R-:W-:Y:S01]  /*67b0*/  MOV R7, UR7 ;  /* 0x0000000700077c02 */ /* 0x008fe20008000f00 */
[----:B------:R-:W-:Y:S01]  /*67c0*/  IMAD.U32 R6, RZ, RZ, UR6 ;  /* 0x00000006ff067e24 */ /* 0x000fe2000f8e00ff */
[----:B----4-:R-:W-:Y:S01]  /*67d0*/  MOV R11, UR5 ;  /* 0x00000005000b7c02 */ /* 0x010fe20008000f00 */
[----:B------:R-:W-:Y:S02]  /*67e0*/  IMAD.U32 R10, RZ, RZ, UR4 ;  /* 0x00000004ff0a7e24 */ /* 0x000fe4000f8e00ff */
[----:B------:R-:W-:Y:S07]  /*67f0*/  LEPC R20, `(.L_x_127) ;  /* 0x000000001014794e */ /* 0x000fee0000000000 */
[----:B-1---5:R-:W-:Y:S05]  /*6800*/  CALL.ABS.NOINC R2 ;  /* 0x0000000002007343 */ /* 0x022fea0003c00000 */
.L_x_127:
[----:B------:R-:W-:Y:S01]  /*6810*/  LOP3.LUT P0, RZ, R166, 0x60, RZ, 0xc0, !PT ;  /* 0x00000060a6ff7812 */ /* 0x000fe2000780c0ff */
[----:B------:R-:W-:Y:S05]  /*6820*/  WARPSYNC.ALL ;  /* 0x0000000000007948 */ /* 0x000fea0003800000 */
[----:B------:R-:W-:Y:S01]  /*6830*/  R2UR UR4, R64 ;  /* 0x00000000400472ca */ /* 0x000fe200000e0000 */
[----:B------:R-:W-:Y:S01]  /*6840*/  BSSY.RECONVERGENT B0, `(.L_x_128) ;  /* 0x0000120000007945 */ /* 0x000fe20003800200 */
[-C--:B------:R-:W-:Y:S02]  /*6850*/  F2FP.F16.E4M3.UNPACK_B R82, R92.reuse ;  /* 0x0000005cff52723e */ /* 0x080fe400020006ff */
[----:B------:R-:W-:Y:S02]  /*6860*/  F2FP.F16.E4M3.UNPACK_B R109, R92.H1 ;  /* 0x0000005cff6d723e */ /* 0x000fe400030006ff */
[-C--:B------:R-:W-:Y:S01]  /*6870*/  F2FP.F16.E4M3.UNPACK_B R107, R93.reuse ;  /* 0x0000005dff6b723e */ /* 0x080fe200020006ff */
[--C-:B------:R-:W-:Y:S01]  /*6880*/  HADD2.F32 R80, -RZ, R82.reuse.H0_H0 ;  /* 0x20000052ff507230 */ /* 0x100fe20000004100 */
[----:B------:R-:W-:Y:S01]  /*6890*/  F2FP.F16.E4M3.UNPACK_B R105, R93.H1 ;  /* 0x0000005dff69723e */ /* 0x000fe200030006ff */
[----:B------:R-:W-:Y:S01]  /*68a0*/  HADD2.F32 R82, -RZ, R82.H1_H1 ;  /* 0x30000052ff527230 */ /* 0x000fe20000004100 */
[-C--:B------:R-:W-:Y:S01]  /*68b0*/  F2FP.F16.E4M3.UNPACK_B R130, R84.reuse ;  /* 0x00000054ff82723e */ /* 0x080fe200020006ff */
[--C-:B------:R-:W-:Y:S01]  /*68c0*/  HADD2.F32 R83, -RZ, R109.reuse.H0_H0 ;  /* 0x2000006dff537230 */ /* 0x100fe20000004100 */
[----:B------:R-:W-:Y:S01]  /*68d0*/  F2FP.F16.E4M3.UNPACK_B R132, R84.H1 ;  /* 0x00000054ff84723e */ /* 0x000fe200030006ff */
[----:B------:R-:W2:Y:S01]  /*68e0*/  LDTM.x64 R4, tmem[UR4] ;  /* 0x00000004000479ee */ /* 0x000ea20008340000 */
[----:B------:R-:W-:Y:S01]  /*68f0*/  NOP ;  /* 0x0000000000007918 */ /* 0x000fe20000000000 */
[----:B-1----:R-:W-:Y:S01]  /*6900*/  IADD3 R181, PT, PT, R181, 0x1a0, RZ ;  /* 0x000001a0b5b57810 */ /* 0x002fe20007ffe0ff */
[--C-:B------:R-:W-:Y:S01]  /*6910*/  HADD2.F32 R129, -RZ, R130.reuse.H0_H0 ;  /* 0x20000082ff817230 */ /* 0x100fe20000004100 */
[----:B------:R-:W-:Y:S01]  /*6920*/  F2FP.F16.E4M3.UNPACK_B R93, R94 ;  /* 0x0000005eff5d723e */ /* 0x000fe200020006ff */
[----:B------:R-:W-:Y:S01]  /*6930*/  HADD2.F32 R130, -RZ, R130.H1_H1 ;  /* 0x30000082ff827230 */ /* 0x000fe20000004100 */
[----:B------:R-:W-:Y:S01]  /*6940*/  LOP3.LUT R181, R181, 0xfefffff8, RZ, 0xc0, !PT ;  /* 0xfefffff8b5b57812 */ /* 0x000fe200078ec0ff */
[----:B------:R-:W-:Y:S01]  /*6950*/  HADD2.F32 R84, -RZ, R109.H1_H1 ;  /* 0x3000006dff547230 */ /* 0x000fe20000004100 */
[-C--:B------:R-:W-:Y:S01]  /*6960*/  F2FP.F16.E4M3.UNPACK_B R134, R85.reuse ;  /* 0x00000055ff86723e */ /* 0x080fe200020006ff */
[----:B------:R-:W-:Y:S01]  /*6970*/  HADD2.F32 R131, -RZ, R132.H0_H0 ;  /* 0x20000084ff837230 */ /* 0x000fe20000004100 */
[----:B--2---:R1:W-:Y:S01]  /*6980*/  SYNCS.ARRIVE.TRANS64.RED.A1T0 RZ, [R181+URZ], RZ ;  /* 0x000000ffb5ff79a7 */ /* 0x0043e200081004ff */
[----:B------:R-:W-:Y:S01]  /*6990*/  F2FP.F16.E4M3.UNPACK_B R136, R85.H1 ;  /* 0x00000055ff88723e */ /* 0x000fe200030006ff */
[--C-:B------:R-:W-:Y:S01]  /*69a0*/  HADD2.F32 R85, -RZ, R107.reuse.H0_H0 ;  /* 0x2000006bff557230 */ /* 0x100fe20000004100 */
[-C--:B------:R-:W-:Y:S01]  /*69b0*/  F2FP.F16.E4M3.UNPACK_B R138, R86.reuse ;  /* 0x00000056ff8a723e */ /* 0x080fe200020006ff */
[--C-:B------:R-:W-:Y:S01]  /*69c0*/  HADD2.F32 R133, -RZ, R134.reuse.H0_H0 ;  /* 0x20000086ff857230 */ /* 0x100fe20000004100 */
[----:B------:R-:W-:Y:S01]  /*69d0*/  F2FP.F16.E4M3.UNPACK_B R140, R86.H1 ;  /* 0x00000056ff8c723e */ /* 0x000fe200030006ff */
[----:B------:R-:W-:Y:S01]  /*69e0*/  HADD2.F32 R86, -RZ, R107.H1_H1 ;  /* 0x3000006bff567230 */ /* 0x000fe20000004100 */
[----:B------:R-:W-:Y:S01]  /*69f0*/  F2FP.F16.E4M3.UNPACK_B R142, R87 ;  /* 0x00000057ff8e723e */ /* 0x000fe200020006ff */
[----:B------:R-:W-:Y:S01]  /*6a00*/  HADD2.F32 R134, -RZ, R134.H1_H1 ;  /* 0x30000086ff867230 */ /* 0x000fe20000004100 */
[----:B------:R-:W-:Y:S01]  /*6a10*/  F2FP.F16.E4M3.UNPACK_B R114, R88 ;  /* 0x00000058ff72723e */ /* 0x000fe200020006ff */
[--C-:B------:R-:W-:Y:S01]  /*6a20*/  HADD2.F32 R137, -RZ, R138.reuse.H0_H0 ;  /* 0x2000008aff897230 */ /* 0x100fe20000004100 */
[-C--:B------:R-:W-:Y:S01]  /*6a30*/  F2FP.F16.E4M3.UNPACK_B R118, R89.reuse ;  /* 0x00000059ff76723e */ /* 0x080fe200020006ff */
[----:B------:R-:W-:Y:S01]  /*6a40*/  HADD2.F32 R138, -RZ, R138.H1_H1 ;  /* 0x3000008aff8a7230 */ /* 0x000fe20000004100 */
[----:B------:R-:W-:Y:S01]  /*6a50*/  F2FP.F16.E4M3.UNPACK_B R120, R89.H1 ;  /* 0x00000059ff78723e */ /* 0x000fe200030006ff */
[C---:B---3-5:R-:W-:Y:S01]  /*6a60*/  FMUL R4, R78.reuse, R4 ;  /* 0x000000044e047220 */ /* 0x068fe20000400000 */
[C---:B------:R-:W-:Y:S01]  /*6a70*/  FMUL R5, R78.reuse, R5 ;  /* 0x000000054e057220 */ /* 0x040fe20000400000 */
[C---:B------:R-:W-:Y:S01]  /*6a80*/  FMUL R8, R78.reuse, R8 ;  /* 0x000000084e087220 */ /* 0x040fe20000400000 */
[C---:B------:R-:W-:Y:S01]  /*6a90*/  FMUL R9, R78.reuse, R9 ;  /* 0x000000094e097220 */ /* 0x040fe20000400000 */
[C---:B------:R-:W-:Y:S01]  /*6aa0*/  FFMA R4, R81.reuse, R80, R4 ;  /* 0x0000005051047223 */ /* 0x040fe20000000004 */
[C---:B------:R-:W-:Y:S01]  /*6ab0*/  FFMA R5, R81.reuse, R82, R5 ;  /* 0x0000005251057223 */ /* 0x040fe20000000005 */
[----:B------:R-:W-:Y:S02]  /*6ac0*/  HADD2.F32 R89, -RZ, R93.H0_H0 ;  /* 0x2000005dff597230 */ /* 0x000fe40000004100 */
[C---:B------:R-:W-:Y:S01]  /*6ad0*/  FMUL R12, R78.reuse, R12 ;  /* 0x0000000c4e0c7220 */ /* 0x040fe20000400000 */
        /* <DEDUP_REMOVED lines=11> */
[--C-:B------:R-:W-:Y:S02]  /*6b90*/  HADD2.F32 R113, -RZ, R114.reuse.H0_H0 ;  /* 0x20000072ff717230 */ /* 0x100fe40000004100 */
[C---:B------:R-:W-:Y:S01]  /*6ba0*/  FMUL R32, R78.reuse, R36 ;  /* 0x000000244e207220 */ /* 0x040fe20000400000 */
[----:B------:R-:W-:Y:S02]  /*6bb0*/  HADD2.F32 R114, -RZ, R114.H1_H1 ;  /* 0x30000072ff727230 */ /* 0x000fe40000004100 */
[C---:B------:R-:W-:Y:S01]  /*6bc0*/  FMUL R33, R78.reuse, R37 ;  /* 0x000000254e217220 */ /* 0x040fe20000400000 */
[--C-:B------:R-:W-:Y:S02]  /*6bd0*/  HADD2.F32 R117, -RZ, R118.reuse.H0_H0 ;  /* 0x20000076ff757230 */ /* 0x100fe40000004100 */
[C---:B------:R-:W-:Y:S01]  /*6be0*/  FMUL R36, R78.reuse, R40 ;  /* 0x000000284e247220 */ /* 0x040fe20000400000 */
[----:B------:R-:W-:Y:S02]  /*6bf0*/  HADD2.F32 R118, -RZ, R118.H1_H1 ;  /* 0x30000076ff767230 */ /* 0x000fe40000004100 */
        /* <DEDUP_REMOVED lines=8> */
[----:B------:R-:W-:Y:S01]  /*6c80*/  F2FP.F16.E4M3.UNPACK_B R92, R94.H1 ;  /* 0x0000005eff5c723e */ /* 0x000fe200030006ff */
[C---:B------:R-:W-:Y:S01]  /*6c90*/  FMUL R53, R78.reuse, R57 ;  /* 0x000000394e357220 */ /* 0x040fe20000400000 */
[C---:B------:R-:W-:Y:S01]  /*6ca0*/  FMUL R56, R78.reuse, R60 ;  /* 0x0000003c4e387220 */ /* 0x040fe20000400000 */
[----:B------:R-:W-:Y:S01]  /*6cb0*/  F2FP.F16.E4M3.UNPACK_B R141, R87.H1 ;  /* 0x00000057ff8d723e */ /* 0x000fe200030006ff */
[C---:B------:R-:W-:Y:S01]  /*6cc0*/  FMUL R57, R78.reuse, R61 ;  /* 0x0000003d4e397220 */ /* 0x040fe20000400000 */
[----:B------:R-:W-:Y:S02]  /*6cd0*/  HADD2.F32 R80, -RZ, R142.H1_H1 ;  /* 0x3000008eff507230 */ /* 0x000fe40000004100 */
[C---:B------:R-:W-:Y:S01]  /*6ce0*/  FMUL R60, R78.reuse, R64 ;  /* 0x000000404e3c7220 */ /* 0x040fe20000400000 */
[----:B------:R-:W-:Y:S01]  /*6cf0*/  F2FP.F16.E4M3.UNPACK_B R116, R88.H1 ;  /* 0x00000058ff74723e */ /* 0x000fe200030006ff */
[C---:B------:R-:W-:Y:S01]  /*6d00*/  FMUL R61, R78.reuse, R65 ;  /* 0x000000414e3d7220 */ /* 0x040fe20000400000 */
[C---:B------:R-:W-:Y:S01]  /*6d10*/  FMUL R6, R78.reuse, R6 ;  /* 0x000000064e067220 */ /* 0x040fe20000400000 */
[----:B------:R-:W-:Y:S01]  /*6d20*/  F2FP.F16.E4M3.UNPACK_B R94, R95 ;  /* 0x0000005fff5e723e */ /* 0x000fe200020006ff */
[C---:B------:R-:W-:Y:S01]  /*6d30*/  FMUL R7, R78.reuse, R7 ;  /* 0x000000074e077220 */ /* 0x040fe20000400000 */
[----:B------:R-:W-:Y:S02]  /*6d40*/  HADD2.F32 R87, -RZ, R105.H0_H0 ;  /* 0x20000069ff577230 */ /* 0x000fe40000004100 */
[C---:B------:R-:W-:Y:S01]  /*6d50*/  FFMA R6, R81.reuse, R83, R6 ;  /* 0x0000005351067223 */ /* 0x040fe20000000006 */
[----:B------:R-:W-:Y:S01]  /*6d60*/  F2FP.F16.E4M3.UNPACK_B R122, R90 ;  /* 0x0000005aff7a723e */ /* 0x000fe200020006ff */
[C---:B------:R-:W-:Y:S01]  /*6d70*/  FFMA R7, R81.reuse, R84, R7 ;  /* 0x0000005451077223 */ /* 0x040fe20000000007 */
[C---:B------:R-:W-:Y:S01]  /*6d80*/  FFMA R8, R81.reuse, R85, R8 ;  /* 0x0000005551087223 */ /* 0x040fe20000000008 */
[----:B------:R-:W-:Y:S01]  /*6d90*/  F2FP.F16.E4M3.UNPACK_B R124, R90.H1 ;  /* 0x0000005aff7c723e */ /* 0x000fe200030006ff */
[----:B------:R-:W-:Y:S01]  /*6da0*/  FFMA R9, R81, R86, R9 ;  /* 0x0000005651097223 */ /* 0x000fe20000000009 */
[----:B------:R-:W-:Y:S01]  /*6db0*/  HADD2.F32 R90, -RZ, R93.H1_H1 ;  /* 0x3000005dff5a7230 */ /* 0x000fe20000004100 */
[----:B------:R-:W-:Y:S01]  /*6dc0*/  F2FP.SATFINITE.RELU.E4M3.F32.PACK_AB_MERGE_C R156, R7, R6, RZ ;  /* 0x00000006079c723e */ /* 0x000fe200048078ff */
[----:B------:R-:W-:Y:S02]  /*6dd0*/  HADD2.F32 R93, -RZ, R94.H0_H0 ;  /* 0x2000005eff5d7230 */ /* 0x000fe40000004100 */
[C---:B------:R-:W-:Y:S01]  /*6de0*/  FMUL R10, R78.reuse, R10 ;  /* 0x0000000a4e0a7220 */ /* 0x040fe20000400000 */
[----:B------:R-:W-:Y:S01]  /*6df0*/  HADD2.F32 R88, -RZ, R105.H1_H1 ;  /* 0x30000069ff587230 */ /* 0x000fe20000004100 */
[----:B------:R-:W-:Y:S01]  /*6e00*/  F2FP.SATFINITE.RELU.E4M3.F32.PACK_AB_MERGE_C R156, R5, R4, R156 ;  /* 0x00000004059c723e */ /* 0x000fe2000480789c */
[--C-:B------:R-:W-:Y:S02]  /*6e10*/  HADD2.F32 R121, -RZ, R122.reuse.H0_H0 ;  /* 0x2000007aff797230 */ /* 0x100fe40000004100 */
[C---:B------:R-:W-:Y:S01]  /*6e20*/  FFMA R10, R81.reuse, R87, R10 ;  /* 0x00000057510a7223 */ /* 0x040fe2000000000a */
[----:B------:R-:W-:Y:S02]  /*6e30*/  HADD2.F32 R122, -RZ, R122.H1_H1 ;  /* 0x3000007aff7a7230 */ /* 0x000fe40000004100 */
[C---:B------:R-:W-:Y:S01]  /*6e40*/  FMUL R11, R78.reuse, R11 ;  /* 0x0000000b4e0b7220 */ /* 0x040fe20000400000 */
[----:B------:R-:W-:Y:S01]  /*6e50*/  F2FP.F16.E4M3.UNPACK_B R103, R95.H1 ;  /* 0x0000005fff67723e */ /* 0x000fe200030006ff */
[----:B------:R-:W-:Y:S01]  /*6e60*/  HADD2.F32 R95, -RZ, R94.H1_H1 ;  /* 0x3000005eff5f7230 */ /* 0x000fe20000004100 */
[-C--:B------:R-:W-:Y:S01]  /*6e70*/  F2FP.F16.E4M3.UNPACK_B R126, R91.reuse ;  /* 0x0000005bff7e723e */ /* 0x080fe200020006ff */
[C---:B------:R-:W-:Y:S01]  /*6e80*/  FFMA R11, R81.reuse, R88, R11 ;  /* 0x00000058510b7223 */ /* 0x040fe2000000000b */
[----:B------:R-:W-:Y:S01]  /*6e90*/  F2FP.F16.E4M3.UNPACK_B R128, R91.H1 ;  /* 0x0000005bff80723e */ /* 0x000fe200030006ff */
[----:B------:R-:W-:Y:S02]  /*6ea0*/  HADD2.F32 R91, -RZ, R92.H0_H0 ;  /* 0x2000005cff5b7230 */ /* 0x000fe40000004100 */
[C---:B------:R-:W-:Y:S01]  /*6eb0*/  FFMA R12, R81.reuse, R89, R12 ;  /* 0x00000059510c7223 */ /* 0x040fe2000000000c */
[----:B------:R-:W-:Y:S01]  /*6ec0*/  FFMA R13, R81, R90, R13 ;  /* 0x0000005a510d7223 */ /* 0x000fe2000000000d */
[----:B------:R-:W-:Y:S01]  /*6ed0*/  F2FP.SATFINITE.RELU.E4M3.F32.PACK_AB_MERGE_C R157, R11, R10, RZ ;  /* 0x0000000a0b9d723e */ /* 0x000fe200048078ff */
[--C-:B------:R-:W-:Y:S01]  /*6ee0*/  HADD2.F32 R125, -RZ, R126.reuse.H0_H0 ;  /* 0x2000007eff7d7230 */ /* 0x100fe20000004100 */
[----:B------:R-:W-:Y:S01]  /*6ef0*/  F2FP.F16.E4M3.UNPACK_B R101, R96 ;  /* 0x00000060ff65723e */ /* 0x000fe200020006ff */
[----:B------:R-:W-:Y:S01]  /*6f00*/  HADD2.F32 R126, -RZ, R126.H1_H1 ;  /* 0x3000007eff7e7230 */ /* 0x000fe20000004100 */
[----:B------:R-:W-:Y:S01]  /*6f10*/  F2FP.SATFINITE.RELU.E4M3.F32.PACK_AB_MERGE_C R157, R9, R8, R157 ;  /* 0x00000008099d723e */ /* 0x000fe2000480789d */
[----:B------:R-:W-:Y:S02]  /*6f20*/  HADD2.F32 R83, -RZ, R142.H0_H0 ;  /* 0x2000008eff537230 */ /* 0x000fe40000004100 */
[C---:B------:R-:W-:Y:S01]  /*6f30*/  FMUL R14, R78.reuse, R14 ;  /* 0x0000000e4e0e7220 */ /* 0x040fe20000400000 */
[----:B------:R-:W-:Y:S02]  /*6f40*/  HADD2.F32 R92, -RZ, R92.H1_H1 ;  /* 0x3000005cff5c7230 */ /* 0x000fe40000004100 */
[C---:B------:R-:W-:Y:S01]  /*6f50*/  FMUL R15, R78.reuse, R15 ;  /* 0x0000000f4e0f7220 */ /* 0x040fe20000400000 */
[----:B------:R-:W-:Y:S01]  /*6f60*/  F2FP.F16.E4M3.UNPACK_B R100, R96.H1 ;  /* 0x00000060ff64723e */ /* 0x000fe200030006ff */
[--C-:B------:R-:W-:Y:S02]  /*6f70*/  HADD2.F32 R94, -RZ, R103.reuse.H0_H0 ;  /* 0x20000067ff5e7230 */ /* 0x100fe40000004100 */
[C---:B------:R-:W-:Y:S01]  /*6f80*/  FFMA R14, R81.reuse, R91, R14 ;  /* 0x0000005b510e7223 */ /* 0x040fe2000000000e */
[C---:B------:R-:W-:Y:S01]  /*6f90*/  FFMA R15, R81.reuse, R92, R15 ;  /* 0x0000005c510f7223 */ /* 0x040fe2000000000f */
[C---:B------:R-:W-:Y:S01]  /*6fa0*/  FFMA R0, R81.reuse, R93, R0 ;  /* 0x0000005d51007223 */ /* 0x040fe20000000000 */
[----:B------:R-:W-:Y:S01]  /*6fb0*/  FFMA R2, R81, R95, R2 ;  /* 0x0000005f51027223 */ /* 0x000fe20000000002 */
[-C--:B------:R-:W-:Y:S01]  /*6fc0*/  F2FP.F16.E4M3.UNPACK_B R102, R97.reuse ;  /* 0x00000061ff66723e */ /* 0x080fe200020006ff */
[----:B------:R-:W-:Y:S01]  /*6fd0*/  HADD2.F32 R96, -RZ, R103.H1_H1 ;  /* 0x30000067ff607230 */ /* 0x000fe20000004100 */
[----:B------:R-:W-:Y:S01]  /*6fe0*/  F2FP.SATFINITE.RELU.E4M3.F32.PACK_AB_MERGE_C R158, R15, R14, RZ ;  /* 0x0000000e0f9e723e */ /* 0x000fe200048078ff */
[C---:B------:R-:W-:Y:S01]  /*6ff0*/  FMUL R3, R78.reuse, R18 ;  /* 0x000000124e037220 */ /* 0x040fe20000400000 */
[----:B------:R-:W-:Y:S01]  /*7000*/  F2FP.F16.E4M3.UNPACK_B R104, R97.H1 ;  /* 0x00000061ff68723e */ /* 0x000fe200030006ff */
[--C-:B------:R-:W-:Y:S01]  /*7010*/  HADD2.F32 R97, -RZ, R101.reuse.H0_H0 ;  /* 0x20000065ff617230 */ /* 0x100fe20000004100 */
[----:B------:R-:W-:Y:S01]  /*7020*/  F2FP.SATFINITE.RELU.E4M3.F32.PACK_AB_MERGE_C R158, R13, R12, R158 ;  /* 0x0000000c0d9e723e */ /* 0x000fe2000480789e */
[C---:B------:R-:W-:Y:S01]  /*7030*/  FFMA R3, R81.reuse, R94, R3 ;  /* 0x0000005e51037223 */ /* 0x040fe20000000003 */
[-C--:B------:R-:W-:Y:S01]  /*7040*/  F2FP.F16.E4M3.UNPACK_B R106, R98.reuse ;  /* 0x00000062ff6a723e */ /* 0x080fe200020006ff */
[C---:B------:R-:W-:Y:S01]  /*7050*/  FMUL R19, R78.reuse, R19 ;  /* 0x000000134e137220 */ /* 0x040fe20000400000 */
[----:B------:R-:W-:Y:S01]  /*7060*/  F2FP.F16.E4M3.UNPACK_B R108, R98.H1 ;  /* 0x00000062ff6c723e */ /* 0x000fe200030006ff */
[----:B------:R-:W-:Y:S01]  /*7070*/  HADD2.F32 R98, -RZ, R101.H1_H1 ;  /* 0x30000065ff627230 */ /* 0x000fe20000004100 */
[-C--:B------:R-:W-:Y:S01]  /*7080*/  F2FP.F16.E4M3.UNPACK_B R110, R99.reuse ;  /* 0x00000063ff6e723e */ /* 0x080fe200020006ff */
[----:B------:R-:W-:Y:S01]  /*7090*/  HADD2.F32 R101, -RZ, R102.H0_H0 ;  /* 0x20000066ff657230 */ /* 0x000fe20000004100 */
[----:B------:R-:W-:Y:S01]  /*70a0*/  F2FP.F16.E4M3.UNPACK_B R112, R99.H1 ;  /* 0x00000063ff70723e */ /* 0x000fe200030006ff */
[----:B------:R-:W-:Y:S02]  /*70b0*/  HADD2.F32 R99, -RZ, R100.H0_H0 ;  /* 0x20000064ff637230 */ /* 0x000fe40000004100 */
[C---:B------:R-:W-:Y:S01]  /*70c0*/  FFMA R19, R81.reuse, R96, R19 ;  /* 0x0000006051137223 */ /* 0x040fe20000000013 */
[C---:B------:R-:W-:Y:S01]  /*70d0*/  FFMA R16, R81.reuse, R97, R16 ;  /* 0x0000006151107223 */ /* 0x040fe20000000010 */
[----:B------:R-:W-:Y:S01]  /*70e0*/  FFMA R17, R81, R98, R17 ;  /* 0x0000006251117223 */ /* 0x000fe20000000011 */
[----:B------:R-:W-:Y:S02]  /*70f0*/  HADD2.F32 R102, -RZ, R102.H1_H1 ;  /* 0x30000066ff667230 */ /* 0x000fe40000004100 */
[----:B------:R-:W-:Y:S01]  /*7100*/  FMUL R18, R78, R22 ;  /* 0x000000164e127220 */ /* 0x000fe20000400000 */
[----:B------:R-:W-:Y:S01]  /*7110*/  HADD2.F32 R100, -RZ, R100.H1_H1 ;  /* 0x30000064ff647230 */ /* 0x000fe20000004100 */
[----:B------:R-:W-:Y:S01]  /*7120*/  F2FP.SATFINITE.RELU.E4M3.F32.PACK_AB_MERGE_C R159, R19, R3, RZ ;  /* 0x00000003139f723e */ /* 0x000fe200048078ff */
[--C-:B------:R-:W-:Y:S02]  /*7130*/  HADD2.F32 R105, -RZ, R106.reuse.H0_H0 ;  /* 0x2000006aff697230 */ /* 0x100fe40000004100 */
[C---:B------:R-:W-:Y:S01]  /*7140*/  FFMA R18, R81.reuse, R99, R18 ;  /* 0x0000006351127223 */ /* 0x040fe20000000012 */
[----:B------:R-:W-:Y:S01]  /*7150*/  HADD2.F32 R106, -RZ, R106.H1_H1 ;  /* 0x3000006aff6a7230 */ /* 0x000fe20000004100 */
[----:B------:R-:W-:Y:S01]  /*7160*/  F2FP.SATFINITE.RELU.E4M3.F32.PACK_AB_MERGE_C R159, R2, R0, R159 ;  /* 0x00000000029f723e */ /* 0x000fe2000480789f */
[----:B------:R-:W-:Y:S02]  /*7170*/  HADD2.F32 R109, -RZ, R110.H0_H0 ;  /* 0x2000006eff6d7230 */ /* 0x000fe40000004100 */
[C---:B------:R-:W-:Y:S01]  /*7180*/  FMUL R23, R78.reuse, R23 ;  /* 0x000000174e177220 */ /* 0x040fe20000400000 */
[--C-:B------:R-:W-:Y:S02]  /*7190*/  HADD2.F32 R103, -RZ, R104.reuse.H0_H0 ;  /* 0x20000068ff677230 */ /* 0x100fe40000004100 */
[C---:B------:R-:W-:Y:S01]  /*71a0*/  FMUL R22, R78.reuse, R26 ;  /* 0x0000001a4e167220 */ /* 0x040fe20000400000 */
[----:B------:R-:W-:Y:S01]  /*71b0*/  HADD2.F32 R104, -RZ, R104.H1_H1 ;  /* 0x30000068ff687230 */ /* 0x000fe20000004100 */
[----:B------:R1:W-:Y:S01]  /*71c0*/  STS.128 [R168+UR43+0x2400], R156 ;  /* 0x0024009ca8007988 */ /* 0x0003e20008000c2b */
[C---:B------:R-:W-:Y:S01]  /*71d0*/  FFMA R23, R81.reuse, R100, R23 ;  /* 0x0000006451177223 */ /* 0x040fe20000000017 */
[C---:B------:R-:W-:Y:S01]  /*71e0*/  FFMA R20, R81.reuse, R101, R20 ;  /* 0x0000006551147223 */ /* 0x040fe20000000014 */
[C---:B------:R-:W-:Y:S01]  /*71f0*/  FFMA R21, R81.reuse, R102, R21 ;  /* 0x0000006651157223 */ /* 0x040fe20000000015 */
[----:B------:R-:W-:Y:S01]  /*7200*/  FFMA R22, R81, R103, R22 ;  /* 0x0000006751167223 */ /* 0x000fe20000000016 */
[----:B------:R-:W-:Y:S01]  /*7210*/  HADD2.F32 R110, -RZ, R110.H1_H1 ;  /* 0x3000006eff6e7230 */ /* 0x000fe20000004100 */
[----:B------:R-:W-:Y:S01]  /*7220*/  F2FP.SATFINITE.RELU.E4M3.F32.PACK_AB_MERGE_C R160, R23, R18, RZ ;  /* 0x0000001217a0723e */ /* 0x000fe200048078ff */
[C---:B------:R-:W-:Y:S01]  /*7230*/  FMUL R27, R78.reuse, R27 ;  /* 0x0000001b4e1b7220 */ /* 0x040fe20000400000 */
[--C-:B------:R-:W-:Y:S02]  /*7240*/  HADD2.F32 R107, -RZ, R108.reuse.H0_H0 ;  /* 0x2000006cff6b7230 */ /* 0x100fe40000004100 */
[C---:B------:R-:W-:Y:S01]  /*7250*/  FMUL R26, R78.reuse, R30 ;  /* 0x0000001e4e1a7220 */ /* 0x040fe20000400000 */
[----:B------:R-:W-:Y:S01]  /*7260*/  HADD2.F32 R108, -RZ, R108.H1_H1 ;  /* 0x3000006cff6c7230 */ /* 0x000fe20000004100 */
[----:B------:R-:W-:Y:S01]  /*7270*/  F2FP.SATFINITE.RELU.E4M3.F32.PACK_AB_MERGE_C R160, R17, R16, R160 ;  /* 0x0000001011a0723e */ /* 0x000fe200048078a0 */
[C---:B------:R-:W-:Y:S01]  /*7280*/  FFMA R27, R81.reuse, R104, R27 ;  /* 0x00000068511b7223 */ /* 0x040fe2000000001b */
[C---:B------:R-:W-:Y:S01]  /*7290*/  FFMA R24, R81.reuse, R105, R24 ;  /* 0x0000006951187223 */ /* 0x040fe20000000018 */
[C---:B------:R-:W-:Y:S01]  /*72a0*/  FFMA R25, R81.reuse, R106, R25 ;  /* 0x0000006a51197223 */ /* 0x040fe20000000019 */
[----:B------:R-:W-:Y:S01]  /*72b0*/  FFMA R26, R81, R107, R26 ;  /* 0x0000006b511a7223 */ /* 0x000fe2000000001a */
[C---:B------:R-:W-:Y:S01]  /*72c0*/  FMUL R31, R78.reuse, R31 ;  /* 0x0000001f4e1f7220 */ /* 0x040fe20000400000 */
[--C-:B------:R-:W-:Y:S01]  /*72d0*/  HADD2.F32 R111, -RZ, R112.reuse.H0_H0 ;  /* 0x20000070ff6f7230 */ /* 0x100fe20000004100 */
[----:B------:R-:W-:Y:S01]  /*72e0*/  F2FP.SATFINITE.RELU.E4M3.F32.PACK_AB_MERGE_C R161, R27, R22, RZ ;  /* 0x000000161ba1723e */ /* 0x000fe200048078ff */
[----:B------:R-:W-:Y:S02]  /*72f0*/  HADD2.F32 R112, -RZ, R112.H1_H1 ;  /* 0x30000070ff707230 */ /* 0x000fe40000004100 */
[C---:B------:R-:W-:Y:S01]  /*7300*/  FFMA R31, R81.reuse, R108, R31 ;  /* 0x0000006c511f7223 */ /* 0x040fe2000000001f */
[----:B------:R-:W-:Y:S01]  /*7310*/  FFMA R28, R81, R109, R28 ;  /* 0x0000006d511c7223 */ /* 0x000fe2000000001c */
[----:B------:R-:W-:Y:S01]  /*7320*/  F2FP.SATFINITE.RELU.E4M3.F32.PACK_AB_MERGE_C R161, R21, R20, R161 ;  /* 0x0000001415a1723e */ /* 0x000fe200048078a1 */
[----:B------:R-:W-:Y:S01]  /*7330*/  FFMA R29, R81, R110, R29 ;  /* 0x0000006e511d7223 */ /* 0x000fe2000000001d */
[C---:B------:R-:W-:Y:S01]  /*7340*/  FMUL R30, R78.reuse, R34 ;  /* 0x000000224e1e7220 */ /* 0x040fe20000400000 */
[----:B------:R-:W-:Y:S01]  /*7350*/  F2FP.SATFINITE.RELU.E4M3.F32.PACK_AB_MERGE_C R162, R31, R26, RZ ;  /* 0x0000001a1fa2723e */ /* 0x000fe200048078ff */
[C---:B------:R-:W-:Y:S01]  /*7360*/  FMUL R35, R78.reuse, R35 ;  /* 0x000000234e237220 */ /* 0x040fe20000400000 */
[--C-:B------:R-:W-:Y:S02]  /*7370*/  HADD2.F32 R115, -RZ, R116.reuse.H0_H0 ;  /* 0x20000074ff737230 */ /* 0x100fe40000004100 */
[----:B------:R-:W-:Y:S01]  /*7380*/  FFMA R30, R81, R111, R30 ;  /* 0x0000006f511e7223 */ /* 0x000fe2000000001e */
[----:B------:R-:W-:Y:S01]  /*7390*/  F2FP.SATFINITE.RELU.E4M3.F32.PACK_AB_MERGE_C R162, R25, R24, R162 ;  /* 0x0000001819a2723e */ /* 0x000fe200048078a2 */
[C---:B------:R-:W-:Y:S01]  /*73a0*/  FFMA R35, R81.reuse, R112, R35 ;  /* 0x0000007051237223 */ /* 0x040fe20000000023 */
[C---:B------:R-:W-:Y:S01]  /*73b0*/  FFMA R32, R81.reuse, R113, R32 ;  /* 0x0000007151207223 */ /* 0x040fe20000000020 */
[----:B------:R-:W-:Y:S01]  /*73c0*/  FFMA R33, R81, R114, R33 ;  /* 0x0000007251217223 */ /* 0x000fe20000000021 */
[----:B------:R-:W-:Y:S02]  /*73d0*/  HADD2.F32 R116, -RZ, R116.H1_H1 ;  /* 0x30000074ff747230 */ /* 0x000fe40000004100 */
        /* <DEDUP_REMOVED lines=9> */
[----:B------:R-:W-:Y:S01]  /*7470*/  HADD2.F32 R120, -RZ, R120.H1_H1 ;  /* 0x30000078ff787230 */ /* 0x000fe20000004100 */
[----:B------:R1:W-:Y:S01]  /*7480*/  STS.128 [R178+0x2010], R160 ;  /* 0x002010a0b2007388 */ /* 0x0003e20000000c00 */
[----:B------:R-:W-:Y:S01]  /*7490*/  F2FP.SATFINITE.RELU.E4M3.F32.PACK_AB_MERGE_C R184, R39, R34, RZ ;  /* 0x0000002227b8723e */ /* 0x000fe200048078ff */
[C---:B------:R-:W-:Y:S01]  /*74a0*/  FMUL R38, R78.reuse, R42 ;  /* 0x0000002a4e267220 */ /* 0x040fe20000400000 */
[C---:B------:R-:W-:Y:S01]  /*74b0*/  FMUL R43, R78.reuse, R43 ;  /* 0x0000002b4e2b7220 */ /* 0x040fe20000400000 */
[--C-:B------:R-:W-:Y:S01]  /*74c0*/  HADD2.F32 R123, -RZ, R124.reuse.H0_H0 ;  /* 0x2000007cff7b7230 */ /* 0x100fe20000004100 */
[----:B------:R-:W-:Y:S01]  /*74d0*/  F2FP.SATFINITE.RELU.E4M3.F32.PACK_AB_MERGE_C R184, R33, R32, R184 ;  /* 0x0000002021b8723e */ /* 0x000fe200048078b8 */
[C---:B------:R-:W-:Y:S01]  /*74e0*/  FFMA R38, R81.reuse, R119, R38 ;  /* 0x0000007751267223 */ /* 0x040fe20000000026 */
        /* <DEDUP_REMOVED lines=12> */
[C---:B------:R-:W-:Y:S01]  /*75b0*/  FFMA R45, R81.reuse, R126, R45 ;  /* 0x0000007e512d7223 */ /* 0x040fe2000000002d */
[----:B------:R-:W-:Y:S02]  /*75c0*/  HADD2.F32 R128, -RZ, R128.H1_H1 ;  /* 0x30000080ff807230 */ /* 0x000fe40000004100 */
[C---:B------:R-:W-:Y:S01]  /*75d0*/  FMUL R46, R78.reuse, R50 ;  /* 0x000000324e2e7220 */ /* 0x040fe20000400000 */
[C---:B------:R-:W-:Y:S01]  /*75e0*/  FMUL R51, R78.reuse, R51 ;  /* 0x000000334e337220 */ /* 0x040fe20000400000 */
[----:B------:R-:W-:Y:S02]  /*75f0*/  HADD2.F32 R132, -RZ, R132.H1_H1 ;  /* 0x30000084ff847230 */ /* 0x000fe40000004100 */
[C---:B------:R-:W-:Y:S01]  /*7600*/  FMUL R50, R78.reuse, R54 ;  /* 0x000000364e327220 */ /* 0x040fe20000400000 */
[C---:B------:R-:W-:Y:S01]  /*7610*/  FFMA R46, R81.reuse, R127, R46 ;  /* 0x0000007f512e7223 */ /* 0x040fe2000000002e */
[C---:B------:R-:W-:Y:S01]  /*7620*/  FFMA R51, R81.reuse, R128, R51 ;  /* 0x0000008051337223 */ /* 0x040fe20000000033 */
[C---:B------:R-:W-:Y:S01]  /*7630*/  FMUL R55, R78.reuse, R55 ;  /* 0x000000374e377220 */ /* 0x040fe20000400000 */
[C---:B------:R-:W-:Y:S01]  /*7640*/  FFMA R48, R81.reuse, R129, R48 ;  /* 0x0000008151307223 */ /* 0x040fe20000000030 */
[C---:B------:R-:W-:Y:S01]  /*7650*/  FFMA R49, R81.reuse, R130, R49 ;  /* 0x0000008251317223 */ /* 0x040fe20000000031 */
[--C-:B------:R-:W-:Y:S02]  /*7660*/  HADD2.F32 R135, -RZ, R136.reuse.H0_H0 ;  /* 0x20000088ff877230 */ /* 0x100fe40000004100 */
[C---:B------:R-:W-:Y:S01]  /*7670*/  FFMA R50, R81.reuse, R131, R50 ;  /* 0x0000008351327223 */ /* 0x040fe20000000032 */
[----:B------:R-:W-:Y:S02]  /*7680*/  HADD2.F32 R136, -RZ, R136.H1_H1 ;  /* 0x30000088ff887230 */ /* 0x000fe40000004100 */
[C---:B------:R-:W-:Y:S01]  /*7690*/  FMUL R54, R78.reuse, R58 ;  /* 0x0000003a4e367220 */ /* 0x040fe20000400000 */
        /* <DEDUP_REMOVED lines=16> */
[----:B------:R-:W-:Y:S01]  /*77a0*/  FFMA R63, R81, R140, R63 ;  /* 0x0000008c513f7223 */ /* 0x000fe2000000003f */
[----:B------:R-:W-:Y:S01]  /*77b0*/  FMUL R67, R78, R67 ;  /* 0x000000434e437220 */ /* 0x000fe20000400000 */
[----:B------:R-:W-:Y:S01]  /*77c0*/  F2FP.SATFINITE.RELU.E4M3.F32.PACK_AB_MERGE_C R186, R47, R42, RZ ;  /* 0x0000002a2fba723e */ /* 0x000fe200048078ff */
[----:B------:R-:W-:Y:S01]  /*77d0*/  FFMA R60, R81, R83, R60 ;  /* 0x00000053513c7223 */ /* 0x000fe2000000003c */
[----:B------:R-:W-:Y:S01]  /*77e0*/  F2FP.SATFINITE.RELU.E4M3.F32.PACK_AB_MERGE_C R187, R51, R46, RZ ;  /* 0x0000002e33bb723e */ /* 0x000fe200048078ff */
[C---:B------:R-:W-:Y:S01]  /*77f0*/  FFMA R61, R81.reuse, R80, R61 ;  /* 0x00000050513d7223 */ /* 0x040fe2000000003d */
[C---:B------:R-:W-:Y:S01]  /*7800*/  FFMA R62, R81.reuse, R85, R62 ;  /* 0x00000055513e7223 */ /* 0x040fe2000000003e */
[----:B------:R-:W-:Y:S01]  /*7810*/  FFMA R67, R81, R82, R67 ;  /* 0x0000005251437223 */ /* 0x000fe20000000043 */
[----:B------:R-:W-:Y:S02]  /*7820*/  F2FP.SATFINITE.RELU.E4M3.F32.PACK_AB_MERGE_C R186, R41, R40, R186 ;  /* 0x0000002829ba723e */ /* 0x000fe400048078ba */
[----:B------:R-:W-:Y:S02]  /*7830*/  F2FP.SATFINITE.RELU.E4M3.F32.PACK_AB_MERGE_C R187, R45, R44, R187 ;  /* 0x0000002c2dbb723e */ /* 0x000fe400048078bb */
[----:B------:R-:W-:Y:S02]  /*7840*/  F2FP.SATFINITE.RELU.E4M3.F32.PACK_AB_MERGE_C R188, R55, R50, RZ ;  /* 0x0000003237bc723e */ /* 0x000fe400048078ff */
[----:B------:R-:W-:Y:S01]  /*7850*/  F2FP.SATFINITE.RELU.E4M3.F32.PACK_AB_MERGE_C R189, R59, R54, RZ ;  /* 0x000000363bbd723e */ /* 0x000fe200048078ff */
[----:B------:R1:W-:Y:S01]  /*7860*/  STS.128 [R177+0x2020], R184 ;  /* 0x002020b8b1007388 */ /* 0x0003e20000000c00 */
[----:B------:R-:W-:Y:S02]  /*7870*/  F2FP.SATFINITE.RELU.E4M3.F32.PACK_AB_MERGE_C R190, R63, R58, RZ ;  /* 0x0000003a3fbe723e */ /* 0x000fe400048078ff */
[----:B------:R-:W-:Y:S02]  /*7880*/  F2FP.SATFINITE.RELU.E4M3.F32.PACK_AB_MERGE_C R183, R67, R62, RZ ;  /* 0x0000003e43b7723e */ /* 0x000fe400048078ff */
[----:B------:R-:W-:Y:S02]  /*7890*/  F2FP.SATFINITE.RELU.E4M3.F32.PACK_AB_MERGE_C R188, R49, R48, R188 ;  /* 0x0000003031bc723e */ /* 0x000fe400048078bc */
[----:B------:R-:W-:Y:S02]  /*78a0*/  F2FP.SATFINITE.RELU.E4M3.F32.PACK_AB_MERGE_C R189, R53, R52, R189 ;  /* 0x0000003435bd723e */ /* 0x000fe400048078bd */
[----:B------:R-:W-:Y:S02]  /*78b0*/  F2FP.SATFINITE.RELU.E4M3.F32.PACK_AB_MERGE_C R190, R57, R56, R190 ;  /* 0x0000003839be723e */ /* 0x000fe400048078be */
[----:B------:R-:W-:Y:S02]  /*78c0*/  F2FP.SATFINITE.RELU.E4M3.F32.PACK_AB_MERGE_C R191, R61, R60, R183 ;  /* 0x0000003c3dbf723e */ /* 0x000fe400048078b7 */
[----:B------:R-:W-:Y:S03]  /*78d0*/  IADD3 R76, PT, PT, R76, 0x1, RZ ;  /* 0x000000014c4c7810 */ /* 0x000fe60007ffe0ff */
[----:B------:R1:W-:Y:S01]  /*78e0*/  STS.128 [R176+0x2030], R188 ;  /* 0x002030bcb0007388 */ /* 0x0003e20000000c00 */
[----:B------:R-:W-:Y:S01]  /*78f0*/  @!PT LDS RZ, [RZ] ;  /* 0x00000000fffff984 */ /* 0x000fe20000000800 */
[----:B------:R-:W-:Y:S01]  /*7900*/  @!PT LDS RZ, [RZ] ;  /* 0x00000000fffff984 */ /* 0x000fe20000000800 */
[----:B------:R-:W-:Y:S01]  /*7910*/  @!PT LDS RZ, [RZ] ;  /* 0x00000000fffff984 */ /* 0x000fe20000000800 */
[----:B------:R-:W-:Y:S01]  /*7920*/  @!PT LDS RZ, [RZ] ;  /* 0x00000000fffff984 */ /* 0x000fe20000000800 */
[----:B------:R2:W-:Y:S07]  /*7930*/  MEMBAR.ALL.CTA ;  /* 0x0000000000007992 */ /* 0x0005ee0000008000 */
[----:B--2---:R-:W2:Y:S02]  /*7940*/  FENCE.VIEW.ASYNC.S ;  /* 0x00000000000073c6 */ /* 0x004ea40000000000 */
[----:B--2---:R-:W-:Y:S06]  /*7950*/  BAR.SYNC.DEFER_BLOCKING 0x1, 0x80 ;  /* 0x0042000000007b1d */ /* 0x004fec0000010000 */
[----:B------:R-:W-:Y:S05]  /*7960*/  @P0 BRA `(.L_x_129) ;  /* 0x0000000000340947 */ /* 0x000fea0003800000 */
[----:B------:R-:W-:Y:S01]  /*7970*/  UIADD3 UR12, UPT, UPT, UR43, 0x2400, URZ ;  /* 0x000024002b0c7890 */ /* 0x000fe2000fffe0ff */
[----:B------:R-:W-:Y:S01]  /*7980*/  R2UR UR9, R164 ;  /* 0x00000000a40972ca */ /* 0x000fe200000e0000 */
[----:B------:R-:W-:Y:S01]  /*7990*/  UIADD3 UR10, UP0, UPT, UR46, 0x680, URZ ;  /* 0x000006802e0a7890 */ /* 0x000fe2000ff1e0ff */
[----:B------:R-:W-:Y:S01]  /*79a0*/  R2UR UR8, R155 ;  /* 0x000000009b0872ca */ /* 0x000fe200000e0000 */
[----:B------:R-:W-:Y:S02]  /*79b0*/  UMOV UR7, UR36 ;  /* 0x0000002400077c82 */ /* 0x000fe40008000000 */
[----:B------:R-:W-:Y:S01]  /*79c0*/  IMAD.U32 R179, RZ, RZ, UR12 ;  /* 0x0000000cffb37e24 */ /* 0x000fe2000f8e00ff */
[----:B------:R-:W-:Y:S04]  /*79d0*/  UIADD3.X UR11, UPT, UPT, URZ, UR47, URZ, UP0, !UPT ;  /* 0x0000002fff0b7290 */ /* 0x000fe800087fe4ff */
[----:B------:R-:W-:Y:S03]  /*79e0*/  R2UR UR4, R179 ;  /* 0x00000000b30472ca */ /* 0x000fe600000e0000 */
[----:B------:R-:W-:Y:S02]  /*79f0*/  USHF.L.U32 UR5, UR9, 0x6, URZ ;  /* 0x0000000609057899 */ /* 0x000fe400080006ff */
[----:B------:R-:W-:Y:S09]  /*7a00*/  USHF.L.U32 UR6, UR8, 0x7, URZ ;  /* 0x0000000708067899 */ /* 0x000ff200080006ff */
[----:B------:R2:W-:Y:S01]  /*7a10*/  UTMASTG.3D [UR4], [UR10] ;  /* 0x000000040a0073b5 */ /* 0x0005e20008010000 */
[----:B------:R0:W-:Y:S01]  /*7a20*/  UTMACMDFLUSH ;  /* 0x00000000000079b7 */ /* 0x0001e20000000000 */
[----:B--2---:R-:W-:Y:S04]  /*7a30*/  DEPBAR.LE SB0, 0x0 ;  /* 0x000080000000791a */ /* 0x004fe80000000000 */
.L_x_129:
[----:B------:R-:W-:Y:S05]  /*7a40*/  BSYNC.RECONVERGENT B0 ;  /* 0x0000000000007941 */ /* 0x000fea0003800200 */
.L_x_128:
[----:B------:R-:W-:Y:S01]  /*7a50*/  BAR.SYNC.DEFER_BLOCKING 0x1, 0x80 ;  /* 0x0042000000007b1d */ /* 0x000fe20000010000 */
[----:B------:R-:W-:Y:S01]  /*7a60*/  ISETP.NE.AND P2, PT, R180, RZ, PT ;  /* 0x000000ffb400720c */ /* 0x000fe20003f45270 */
[----:B------:R-:W-:Y:S01]  /*7a70*/  IMAD.IADD R164, R75, 0x1, R143 ;  /* 0x000000014ba47824 */ /* 0x000fe200078e028f */
[----:B------:R-:W-:Y:S01]  /*7a80*/  ISETP.NE.AND P0, PT, R182, 0x2, PT ;  /* 0x00000002b600780c */ /* 0x000fe20003f05270 */
[----:B------:R-:W-:Y:S01]  /*7a90*/  IMAD.IADD R155, R77, 0x1, R154 ;  /* 0x000000014d9b7824 */ /* 0x000fe200078e029a */
[----:B------:R-:W-:Y:S02]  /*7aa0*/  ISETP.NE.AND P1, PT, R76, 0x4, PT ;  /* 0x000000044c00780c */ /* 0x000fe40003f25270 */
[----:B------:R-:W-:Y:S02]  /*7ab0*/  SEL R3, RZ, 0x1, P0 ;  /* 0x00000001ff037807 */ /* 0x000fe40000000000 */
[----:B------:R-:W-:Y:S02]  /*7ac0*/  SEL R0, RZ, 0x1, P1 ;  /* 0x00000001ff007807 */ /* 0x000fe40000800000 */
[----:B------:R-:W-:Y:S02]  /*7ad0*/  LOP3.LUT R174, R174, R3, RZ, 0x3c, !PT ;  /* 0x00000003aeae7212 */ /* 0x000fe400078e3cff */
[----:B------:R-:W-:Y:S02]  /*7ae0*/  LOP3.LUT R175, R175, R0, RZ, 0x3c, !PT ;  /* 0x00000000afaf7212 */ /* 0x000fe400078e3cff */
[----:B------:R-:W-:Y:S02]  /*7af0*/  @P2 R2UR UR36, R171 ;  /* 0x00000000ab2422ca */ /* 0x000fe400000e0000 */
[----:B------:R-:W-:Y:S02]  /*7b00*/  SEL R182, R182, RZ, P0 ;  /* 0x000000ffb6b67207 */ /* 0x000fe40000000000 */
[----:B------:R-:W-:Y:S01]  /*7b10*/  SEL R76, R76, RZ, P1 ;  /* 0x000000ff4c4c7207 */ /* 0x000fe20000800000 */
[----:B------:R-:W-:Y:S10]  /*7b20*/  @P2 BRA `(.L_x_130) ;  /* 0xffffffdc00642947 */ /* 0x000ff4000383ffff */
[----:B------:R-:W-:Y:S05]  /*7b30*/  EXIT ;  /* 0x000000000000794d */ /* 0x000fea0003800000 */
.L_x_25:
[----:B--2---:R2:W4:Y:S02]  /*7b40*/  SYNCS.PHASECHK.TRANS64.TRYWAIT P0, [R3+URZ+0x1d0], R2 ;  /* 0x0001d002030075a7 */ /* 0x00452400080011ff */
[----:B----4-:R-:W-:Y:S05]  /*7b50*/  @!P0 NANOSLEEP.SYNCS 0x989680 ;  /* 0x009896800000895d */ /* 0x010fea0003900000 */
[----:B------:R-:W4:Y:S02]  /*7b60*/  @!P0 SYNCS.PHASECHK.TRANS64 P0, [R3+URZ+0x1d0], R2 ;  /* 0x0001d002030085a7 */ /* 0x000f2400080010ff */
[----:B----4-:R-:W-:Y:S05]  /*7b70*/  @!P0 BRA `(.L_x_25) ;  /* 0xfffffffc00f08947 */ /* 0x010fea000383ffff */
[----:B------:R-:W-:Y:S05]  /*7b80*/  BRA `(.L_x_131) ;  /* 0xffffff9c00807947 */ /* 0x000fea000383ffff */
.L_x_28:
[----:B-1----:R-:W-:-:S07]  /*7b90*/  MOV R2, UR33 ;  /* 0x0000002100027c02 */ /* 0x002fce0008000f00 */
.L_x_132:
[----:B-1----:R1:W2:Y:S02]  /*7ba0*/  SYNCS.PHASECHK.TRANS64.TRYWAIT P0, [R2+URZ+0xa0], R5 ;  /* 0x0000a005020075a7 */ /* 0x0022a400080011ff */
[----:B--2---:R-:W-:Y:S05]  /*7bb0*/  @!P0 NANOSLEEP.SYNCS 0x989680 ;  /* 0x009896800000895d */ /* 0x004fea0003900000 */
[----:B------:R-:W2:Y:S02]  /*7bc0*/  @!P0 SYNCS.PHASECHK.TRANS64 P0, [R2+URZ+0xa0], R5 ;  /* 0x0000a005020085a7 */ /* 0x000ea400080010ff */
[----:B--2---:R-:W-:Y:S05]  /*7bd0*/  @!P0 BRA `(.L_x_132) ;  /* 0xfffffffc00f08947 */ /* 0x004fea000383ffff */
[----:B------:R-:W-:Y:S05]  /*7be0*/  BRA `(.L_x_27) ;  /* 0xffffff9c00e87947 */ /* 0x000fea000383ffff */
.L_x_35:
[----:B-1----:R-:W-:-:S07]  /*7bf0*/  MOV R2, UR17 ;  /* 0x0000001100027c02 */ /* 0x002fce0008000f00 */
.L_x_133:
[----:B-1----:R1:W2:Y:S02]  /*7c00*/  SYNCS.PHASECHK.TRANS64.TRYWAIT P0, [R2+URZ+0xa0], R5 ;  /* 0x0000a005020075a7 */ /* 0x0022a400080011ff */
[----:B--2---:R-:W-:Y:S05]  /*7c10*/  @!P0 NANOSLEEP.SYNCS 0x989680 ;  /* 0x009896800000895d */ /* 0x004fea0003900000 */
[----:B------:R-:W2:Y:S02]  /*7c20*/  @!P0 SYNCS.PHASECHK.TRANS64 P0, [R2+URZ+0xa0], R5 ;  /* 0x0000a005020085a7 */ /* 0x000ea400080010ff */
[----:B--2---:R-:W-:Y:S05]  /*7c30*/  @!P0 BRA `(.L_x_133) ;  /* 0xfffffffc00f08947 */ /* 0x004fea000383ffff */
[----:B------:R-:W-:Y:S05]  /*7c40*/  BRA `(.L_x_34) ;  /* 0xffffffa000a87947 */ /* 0x000fea000383ffff */
.L_x_40:
[----:B-1----:R1:W2:Y:S02]  /*7c50*/  SYNCS.PHASECHK.TRANS64.TRYWAIT P0, [R2+URZ+0x160], R3 ;  /* 0x00016003020075a7 */ /* 0x0022a400080011ff */
[----:B--2---:R-:W-:Y:S05]  /*7c60*/  @!P0 NANOSLEEP.SYNCS 0x989680 ;  /* 0x009896800000895d */ /* 0x004fea0003900000 */
[----:B------:R-:W2:Y:S02]  /*7c70*/  @!P0 SYNCS.PHASECHK.TRANS64 P0, [R2+URZ+0x160], R3 ;  /* 0x00016003020085a7 */ /* 0x000ea400080010ff */
[----:B--2---:R-:W-:Y:S05]  /*7c80*/  @!P0 BRA `(.L_x_40) ;  /* 0xfffffffc00f08947 */ /* 0x004fea000383ffff */
[----:B------:R-:W-:Y:S05]  /*7c90*/  BRA `(.L_x_134) ;  /* 0xffffffa4004c7947 */ /* 0x000fea000383ffff */
.L_x_44:
[----:B---3--:R-:W-:-:S07]  /*7ca0*/  MOV R0, UR5 ;  /* 0x0000000500007c02 */ /* 0x008fce0008000f00 */
.L_x_135:
[----:B-1----:R1:W2:Y:S02]  /*7cb0*/  SYNCS.PHASECHK.TRANS64.TRYWAIT P0, [R0+URZ], R3 ;  /* 0x00000003000075a7 */ /* 0x0022a400080011ff */
[----:B--2---:R-:W-:Y:S05]  /*7cc0*/  @!P0 NANOSLEEP.SYNCS 0x989680 ;  /* 0x009896800000895d */ /* 0x004fea0003900000 */
[----:B------:R-:W2:Y:S02]  /*7cd0*/  @!P0 SYNCS.PHASECHK.TRANS64 P0, [R0+URZ], R3 ;  /* 0x00000003000085a7 */ /* 0x000ea400080010ff */
[----:B--2---:R-:W-:Y:S05]  /*7ce0*/  @!P0 BRA `(.L_x_135) ;  /* 0xfffffffc00f08947 */ /* 0x004fea000383ffff */
[----:B------:R-:W-:Y:S05]  /*7cf0*/  BRA `(.L_x_136) ;  /* 0xffffffa800bc7947 */ /* 0x000fea000383ffff */
.L_x_45:
[----:B---3--:R-:W-:-:S07]  /*7d00*/  MOV R0, UR5 ;  /* 0x0000000500007c02 */ /* 0x008fce0008000f00 */
.L_x_137:
[----:B-1----:R1:W2:Y:S02]  /*7d10*/  SYNCS.PHASECHK.TRANS64.TRYWAIT P0, [R0+URZ], R3 ;  /* 0x00000003000075a7 */ /* 0x0022a400080011ff */
[----:B--2---:R-:W-:Y:S05]  /*7d20*/  @!P0 NANOSLEEP.SYNCS 0x989680 ;  /* 0x009896800000895d */ /* 0x004fea0003900000 */
[----:B------:R-:W2:Y:S02]  /*7d30*/  @!P0 SYNCS.PHASECHK.TRANS64 P0, [R0+URZ], R3 ;  /* 0x00000003000085a7 */ /* 0x000ea400080010ff */
[----:B--2---:R-:W-:Y:S05]  /*7d40*/  @!P0 BRA `(.L_x_137) ;  /* 0xfffffffc00f08947 */ /* 0x004fea000383ffff */
[----:B------:R-:W-:Y:S05]  /*7d50*/  BRA `(.L_x_138) ;  /* 0xffffffa800c87947 */ /* 0x000fea000383ffff */
.L_x_46:
[----:B---3--:R-:W-:-:S07]  /*7d60*/  MOV R0, UR5 ;  /* 0x0000000500007c02 */ /* 0x008fce0008000f00 */
.L_x_139:
[----:B-1----:R1:W2:Y:S02]  /*7d70*/  SYNCS.PHASECHK.TRANS64.TRYWAIT P0, [R0+URZ], R3 ;  /* 0x00000003000075a7 */ /* 0x0022a400080011ff */
[----:B--2---:R-:W-:Y:S05]  /*7d80*/  @!P0 NANOSLEEP.SYNCS 0x989680 ;  /* 0x009896800000895d */ /* 0x004fea0003900000 */
[----:B------:R-:W2:Y:S02]  /*7d90*/  @!P0 SYNCS.PHASECHK.TRANS64 P0, [R0+URZ], R3 ;  /* 0x00000003000085a7 */ /* 0x000ea400080010ff */
[----:B--2---:R-:W-:Y:S05]  /*7da0*/  @!P0 BRA `(.L_x_139) ;  /* 0xfffffffc00f08947 */ /* 0x004fea000383ffff */
[----:B------:R-:W-:Y:S05]  /*7db0*/  BRA `(.L_x_140) ;  /* 0xffffffa800d47947 */ /* 0x000fea000383ffff */
.L_x_47:
[----:B---3--:R-:W-:-:S07]  /*7dc0*/  MOV R0, UR5 ;  /* 0x0000000500007c02 */ /* 0x008fce0008000f00 */
.L_x_141:
[----:B-1----:R1:W2:Y:S02]  /*7dd0*/  SYNCS.PHASECHK.TRANS64.TRYWAIT P0, [R0+URZ], R3 ;  /* 0x00000003000075a7 */ /* 0x0022a400080011ff */
[----:B--2---:R-:W-:Y:S05]  /*7de0*/  @!P0 NANOSLEEP.SYNCS 0x989680 ;  /* 0x009896800000895d */ /* 0x004fea0003900000 */
[----:B------:R-:W2:Y:S02]  /*7df0*/  @!P0 SYNCS.PHASECHK.TRANS64 P0, [R0+URZ], R3 ;  /* 0x00000003000085a7 */ /* 0x000ea400080010ff */
[----:B--2---:R-:W-:Y:S05]  /*7e00*/  @!P0 BRA `(.L_x_141) ;  /* 0xfffffffc00f08947 */ /* 0x004fea000383ffff */
[----:B------:R-:W-:Y:S05]  /*7e10*/  BRA `(.L_x_142) ;  /* 0xffffffa800e07947 */ /* 0x000fea000383ffff */
.L_x_48:
[----:B---3--:R-:W-:-:S07]  /*7e20*/  MOV R0, UR5 ;  /* 0x0000000500007c02 */ /* 0x008fce0008000f00 */
.L_x_143:
[----:B-1----:R1:W2:Y:S02]  /*7e30*/  SYNCS.PHASECHK.TRANS64.TRYWAIT P0, [R0+URZ], R3 ;  /* 0x00000003000075a7 */ /* 0x0022a400080011ff */
[----:B--2---:R-:W-:Y:S05]  /*7e40*/  @!P0 NANOSLEEP.SYNCS 0x989680 ;  /* 0x009896800000895d */ /* 0x004fea0003900000 */
[----:B------:R-:W2:Y:S02]  /*7e50*/  @!P0 SYNCS.PHASECHK.TRANS64 P0, [R0+URZ], R3 ;  /* 0x00000003000085a7 */ /* 0x000ea400080010ff */
[----:B--2---:R-:W-:Y:S05]  /*7e60*/  @!P0 BRA `(.L_x_143) ;  /* 0xfffffffc00f08947 */ /* 0x004fea000383ffff */
[----:B------:R-:W-:Y:S05]  /*7e70*/  BRA `(.L_x_144) ;  /* 0xffffffa800ec7947 */ /* 0x000fea000383ffff */
.L_x_49:
[----:B---3--:R-:W-:-:S07]  /*7e80*/  MOV R0, UR5 ;  /* 0x0000000500007c02 */ /* 0x008fce0008000f00 */
.L_x_145:
[----:B-1----:R1:W2:Y:S02]  /*7e90*/  SYNCS.PHASECHK.TRANS64.TRYWAIT P0, [R0+URZ], R3 ;  /* 0x00000003000075a7 */ /* 0x0022a400080011ff */
[----:B--2---:R-:W-:Y:S05]  /*7ea0*/  @!P0 NANOSLEEP.SYNCS 0x989680 ;  /* 0x009896800000895d */ /* 0x004fea0003900000 */
[----:B------:R-:W2:Y:S02]  /*7eb0*/  @!P0 SYNCS.PHASECHK.TRANS64 P0, [R0+URZ], R3 ;  /* 0x00000003000085a7 */ /* 0x000ea400080010ff */
[----:B--2---:R-:W-:Y:S05]  /*7ec0*/  @!P0 BRA `(.L_x_145) ;  /* 0xfffffffc00f08947 */ /* 0x004fea000383ffff */
[----:B------:R-:W-:Y:S05]  /*7ed0*/  BRA `(.L_x_146) ;  /* 0xffffffa800f87947 */ /* 0x000fea000383ffff */
.L_x_50:
[----:B---3--:R-:W-:-:S07]  /*7ee0*/  MOV R0, UR5 ;  /* 0x0000000500007c02 */ /* 0x008fce0008000f00 */
.L_x_147:
[----:B-1----:R1:W2:Y:S02]  /*7ef0*/  SYNCS.PHASECHK.TRANS64.TRYWAIT P0, [R0+URZ], R3 ;  /* 0x00000003000075a7 */ /* 0x0022a400080011ff */
[----:B--2---:R-:W-:Y:S05]  /*7f00*/  @!P0 NANOSLEEP.SYNCS 0x989680 ;  /* 0x009896800000895d */ /* 0x004fea0003900000 */
[----:B------:R-:W2:Y:S02]  /*7f10*/  @!P0 SYNCS.PHASECHK.TRANS64 P0, [R0+URZ], R3 ;  /* 0x00000003000085a7 */ /* 0x000ea400080010ff */
[----:B--2---:R-:W-:Y:S05]  /*7f20*/  @!P0 BRA `(.L_x_147) ;  /* 0xfffffffc00f08947 */ /* 0x004fea000383ffff */
[----:B------:R-:W-:Y:S05]  /*7f30*/  BRA `(.L_x_148) ;  /* 0xffffffac00047947 */ /* 0x000fea000383ffff */
.L_x_51:
[----:B---3--:R-:W-:-:S07]  /*7f40*/  MOV R0, UR5 ;  /* 0x0000000500007c02 */ /* 0x008fce0008000f00 */
.L_x_149:
[----:B-1----:R1:W2:Y:S02]  /*7f50*/  SYNCS.PHASECHK.TRANS64.TRYWAIT P0, [R0+URZ], R3 ;  /* 0x00000003000075a7 */ /* 0x0022a400080011ff */
[----:B--2---:R-:W-:Y:S05]  /*7f60*/  @!P0 NANOSLEEP.SYNCS 0x989680 ;  /* 0x009896800000895d */ /* 0x004fea0003900000 */
[----:B------:R-:W2:Y:S02]  /*7f70*/  @!P0 SYNCS.PHASECHK.TRANS64 P0, [R0+URZ], R3 ;  /* 0x00000003000085a7 */ /* 0x000ea400080010ff */
[----:B--2---:R-:W-:Y:S05]  /*7f80*/  @!P0 BRA `(.L_x_149) ;  /* 0xfffffffc00f08947 */ /* 0x004fea000383ffff */
[----:B------:R-:W-:Y:S05]  /*7f90*/  BRA `(.L_x_150) ;  /* 0xffffffac00107947 */ /* 0x000fea000383ffff */
.L_x_52:
[----:B---3--:R-:W-:-:S07]  /*7fa0*/  MOV R0, UR5 ;  /* 0x0000000500007c02 */ /* 0x008fce0008000f00 */
.L_x_151:
[----:B-1----:R1:W2:Y:S02]  /*7fb0*/  SYNCS.PHASECHK.TRANS64.TRYWAIT P0, [R0+URZ], R3 ;  /* 0x00000003000075a7 */ /* 0x0022a400080011ff */
[----:B--2---:R-:W-:Y:S05]  /*7fc0*/  @!P0 NANOSLEEP.SYNCS 0x989680 ;  /* 0x009896800000895d */ /* 0x004fea0003900000 */
[----:B------:R-:W2:Y:S02]  /*7fd0*/  @!P0 SYNCS.PHASECHK.TRANS64 P0, [R0+URZ], R3 ;  /* 0x00000003000085a7 */ /* 0x000ea400080010ff */
[----:B--2---:R-:W-:Y:S05]  /*7fe0*/  @!P0 BRA `(.L_x_151) ;  /* 0xfffffffc00f08947 */ /* 0x004fea000383ffff */
[----:B------:R-:W-:Y:S05]  /*7ff0*/  BRA `(.L_x_152) ;  /* 0xffffffac001c7947 */ /* 0x000fea000383ffff */
.L_x_53:
[----:B---3--:R-:W-:-:S07]  /*8000*/  MOV R0, UR5 ;  /* 0x0000000500007c02 */ /* 0x008fce0008000f00 */
.L_x_153:
[----:B-1----:R1:W2:Y:S02]  /*8010*/  SYNCS.PHASECHK.TRANS64.TRYWAIT P0, [R0+URZ], R3 ;  /* 0x00000003000075a7 */ /* 0x0022a400080011ff */
[----:B--2---:R-:W-:Y:S05]  /*8020*/  @!P0 NANOSLEEP.SYNCS 0x989680 ;  /* 0x009896800000895d */ /* 0x004fea0003900000 */
[----:B------:R-:W2:Y:S02]  /*8030*/  @!P0 SYNCS.PHASECHK.TRANS64 P0, [R0+URZ], R3 ;  /* 0x00000003000085a7 */ /* 0x000ea400080010ff */
[----:B--2---:R-:W-:Y:S05]  /*8040*/  @!P0 BRA `(.L_x_153) ;  /* 0xfffffffc00f08947 */ /* 0x004fea000383ffff */
[----:B------:R-:W-:Y:S05]  /*8050*/  BRA `(.L_x_154) ;  /* 0xffffffac00287947 */ /* 0x000fea000383ffff */
.L_x_54:
[----:B---3--:R-:W-:-:S07]  /*8060*/  MOV R0, UR5 ;  /* 0x0000000500007c02 */ /* 0x008fce0008000f00 */
.L_x_155:
[----:B-1----:R1:W2:Y:S02]  /*8070*/  SYNCS.PHASECHK.TRANS64.TRYWAIT P0, [R0+URZ], R3 ;  /* 0x00000003000075a7 */ /* 0x0022a400080011ff */
[----:B--2---:R-:W-:Y:S05]  /*8080*/  @!P0 NANOSLEEP.SYNCS 0x989680 ;  /* 0x009896800000895d */ /* 0x004fea0003900000 */
[----:B------:R-:W2:Y:S02]  /*8090*/  @!P0 SYNCS.PHASECHK.TRANS64 P0, [R0+URZ], R3 ;  /* 0x00000003000085a7 */ /* 0x000ea400080010ff */
[----:B--2---:R-:W-:Y:S05]  /*80a0*/  @!P0 BRA `(.L_x_155) ;  /* 0xfffffffc00f08947 */ /* 0x004fea000383ffff */
[----:B------:R-:W-:Y:S05]  /*80b0*/  BRA `(.L_x_156) ;  /* 0xffffffac00347947 */ /* 0x000fea000383ffff */
.L_x_55:
[----:B---3--:R-:W-:-:S07]  /*80c0*/  MOV R0, UR5 ;  /* 0x0000000500007c02 */ /* 0x008fce0008000f00 */
.L_x_157:
[----:B-1----:R1:W2:Y:S02]  /*80d0*/  SYNCS.PHASECHK.TRANS64.TRYWAIT P0, [R0+URZ], R3 ;  /* 0x00000003000075a7 */ /* 0x0022a400080011ff */
[----:B--2---:R-:W-:Y:S05]  /*80e0*/  @!P0 NANOSLEEP.SYNCS 0x989680 ;  /* 0x009896800000895d */ /* 0x004fea0003900000 */
[----:B------:R-:W2:Y:S02]  /*80f0*/  @!P0 SYNCS.PHASECHK.TRANS64 P0, [R0+URZ], R3 ;  /* 0x00000003000085a7 */ /* 0x000ea400080010ff */
[----:B--2---:R-:W-:Y:S05]  /*8100*/  @!P0 BRA `(.L_x_157) ;  /* 0xfffffffc00f08947 */ /* 0x004fea000383ffff */
[----:B------:R-:W-:Y:S05]  /*8110*/  BRA `(.L_x_158) ;  /* 0xffffffac00407947 */ /* 0x000fea000383ffff */
.L_x_56:
[----:B---3--:R-:W-:-:S07]  /*8120*/  MOV R0, UR5 ;  /* 0x0000000500007c02 */ /* 0x008fce0008000f00 */
.L_x_159:
[----:B-1----:R1:W2:Y:S02]  /*8130*/  SYNCS.PHASECHK.TRANS64.TRYWAIT P0, [R0+URZ], R3 ;  /* 0x00000003000075a7 */ /* 0x0022a400080011ff */
[----:B--2---:R-:W-:Y:S05]  /*8140*/  @!P0 NANOSLEEP.SYNCS 0x989680 ;  /* 0x009896800000895d */ /* 0x004fea0003900000 */
[----:B------:R-:W2:Y:S02]  /*8150*/  @!P0 SYNCS.PHASECHK.TRANS64 P0, [R0+URZ], R3 ;  /* 0x00000003000085a7 */ /* 0x000ea400080010ff */
[----:B--2---:R-:W-:Y:S05]  /*8160*/  @!P0 BRA `(.L_x_159) ;  /* 0xfffffffc00f08947 */ /* 0x004fea000383ffff */
[----:B------:R-:W-:Y:S05]  /*8170*/  BRA `(.L_x_160) ;  /* 0xffffffac004c7947 */ /* 0x000fea000383ffff */
.L_x_57:
[----:B---3--:R-:W-:-:S07]  /*8180*/  MOV R0, UR5 ;  /* 0x0000000500007c02 */ /* 0x008fce0008000f00 */
.L_x_161:
[----:B-1----:R1:W2:Y:S02]  /*8190*/  SYNCS.PHASECHK.TRANS64.TRYWAIT P0, [R0+URZ], R3 ;  /* 0x00000003000075a7 */ /* 0x0022a400080011ff */
[----:B--2---:R-:W-:Y:S05]  /*81a0*/  @!P0 NANOSLEEP.SYNCS 0x989680 ;  /* 0x009896800000895d */ /* 0x004fea0003900000 */
[----:B------:R-:W2:Y:S02]  /*81b0*/  @!P0 SYNCS.PHASECHK.TRANS64 P0, [R0+URZ], R3 ;  /* 0x00000003000085a7 */ /* 0x000ea400080010ff */
[----:B--2---:R-:W-:Y:S05]  /*81c0*/  @!P0 BRA `(.L_x_161) ;  /* 0xfffffffc00f08947 */ /* 0x004fea000383ffff */
[----:B------:R-:W-:Y:S05]  /*81d0*/  BRA `(.L_x_162) ;  /* 0xffffffac00587947 */ /* 0x000fea000383ffff */
.L_x_58:
[----:B---3--:R-:W-:-:S07]  /*81e0*/  MOV R0, UR5 ;  /* 0x0000000500007c02 */ /* 0x008fce0008000f00 */
.L_x_163:
[----:B-1----:R1:W2:Y:S02]  /*81f0*/  SYNCS.PHASECHK.TRANS64.TRYWAIT P0, [R0+URZ], R3 ;  /* 0x00000003000075a7 */ /* 0x0022a400080011ff */
[----:B--2---:R-:W-:Y:S05]  /*8200*/  @!P0 NANOSLEEP.SYNCS 0x989680 ;  /* 0x009896800000895d */ /* 0x004fea0003900000 */
[----:B------:R-:W2:Y:S02]  /*8210*/  @!P0 SYNCS.PHASECHK.TRANS64 P0, [R0+URZ], R3 ;  /* 0x00000003000085a7 */ /* 0x000ea400080010ff */
[----:B--2---:R-:W-:Y:S05]  /*8220*/  @!P0 BRA `(.L_x_163) ;  /* 0xfffffffc00f08947 */ /* 0x004fea000383ffff */
[----:B------:R-:W-:Y:S05]  /*8230*/  BRA `(.L_x_164) ;  /* 0xffffffac00647947 */ /* 0x000fea000383ffff */
.L_x_59:
[----:B---3--:R-:W-:-:S07]  /*8240*/  MOV R0, UR5 ;  /* 0x0000000500007c02 */ /* 0x008fce0008000f00 */
.L_x_165:
[----:B-1----:R1:W2:Y:S02]  /*8250*/  SYNCS.PHASECHK.TRANS64.TRYWAIT P0, [R0+URZ], R3 ;  /* 0x00000003000075a7 */ /* 0x0022a400080011ff */
[----:B--2---:R-:W-:Y:S05]  /*8260*/  @!P0 NANOSLEEP.SYNCS 0x989680 ;  /* 0x009896800000895d */ /* 0x004fea0003900000 */
[----:B------:R-:W2:Y:S02]  /*8270*/  @!P0 SYNCS.PHASECHK.TRANS64 P0, [R0+URZ], R3 ;  /* 0x00000003000085a7 */ /* 0x000ea400080010ff */
[----:B--2---:R-:W-:Y:S05]  /*8280*/  @!P0 BRA `(.L_x_165) ;  /* 0xfffffffc00f08947 */ /* 0x004fea000383ffff */
[----:B------:R-:W-:Y:S05]  /*8290*/  BRA `(.L_x_166) ;  /* 0xffffffac00707947 */ /* 0x000fea000383ffff */
.L_x_60:
[----:B---3--:R-:W-:-:S07]  /*82a0*/  MOV R0, UR5 ;  /* 0x0000000500007c02 */ /* 0x008fce0008000f00 */
.L_x_167:
[----:B-1----:R1:W2:Y:S02]  /*82b0*/  SYNCS.PHASECHK.TRANS64.TRYWAIT P0, [R0+URZ], R3 ;  /* 0x00000003000075a7 */ /* 0x0022a400080011ff */
[----:B--2---:R-:W-:Y:S05]  /*82c0*/  @!P0 NANOSLEEP.SYNCS 0x989680 ;  /* 0x009896800000895d */ /* 0x004fea0003900000 */
[----:B------:R-:W2:Y:S02]  /*82d0*/  @!P0 SYNCS.PHASECHK.TRANS64 P0, [R0+URZ], R3 ;  /* 0x00000003000085a7 */ /* 0x000ea400080010ff */
[----:B--2---:R-:W-:Y:S05]  /*82e0*/  @!P0 BRA `(.L_x_167) ;  /* 0xfffffffc00f08947 */ /* 0x004fea000383ffff */
[----:B------:R-:W-:Y:S05]  /*82f0*/  BRA `(.L_x_168) ;  /* 0xffffffac007c7947 */ /* 0x000fea000383ffff */
.L_x_61:
[----:B---3--:R-:W-:-:S07]  /*8300*/  MOV R0, UR5 ;  /* 0x0000000500007c02 */ /* 0x008fce0008000f00 */
.L_x_169:
[----:B-1----:R1:W2:Y:S02]  /*8310*/  SYNCS.PHASECHK.TRANS64.TRYWAIT P0, [R0+URZ], R3 ;  /* 0x00000003000075a7 */ /* 0x0022a400080011ff */
[----:B--2---:R-:W-:Y:S05]  /*8320*/  @!P0 NANOSLEEP.SYNCS 0x989680 ;  /* 0x009896800000895d */ /* 0x004fea0003900000 */
[----:B------:R-:W2:Y:S02]  /*8330*/  @!P0 SYNCS.PHASECHK.TRANS64 P0, [R0+URZ], R3 ;  /* 0x00000003000085a7 */ /* 0x000ea400080010ff */
[----:B--2---:R-:W-:Y:S05]  /*8340*/  @!P0 BRA `(.L_x_169) ;  /* 0xfffffffc00f08947 */ /* 0x004fea000383ffff */
[----:B------:R-:W-:Y:S05]  /*8350*/  BRA `(.L_x_170) ;  /* 0xffffffac00887947 */ /* 0x000fea000383ffff */
.L_x_62:
[----:B---3--:R-:W-:-:S07]  /*8360*/  MOV R0, UR5 ;  /* 0x0000000500007c02 */ /* 0x008fce0008000f00 */
.L_x_171:
[----:B-1----:R1:W2:Y:S02]  /*8370*/  SYNCS.PHASECHK.TRANS64.TRYWAIT P0, [R0+URZ], R3 ;  /* 0x00000003000075a7 */ /* 0x0022a400080011ff */
[----:B--2---:R-:W-:Y:S05]  /*8380*/  @!P0 NANOSLEEP.SYNCS 0x989680 ;  /* 0x009896800000895d */ /* 0x004fea0003900000 */
[----:B------:R-:W2:Y:S02]  /*8390*/  @!P0 SYNCS.PHASECHK.TRANS64 P0, [R0+URZ], R3 ;  /* 0x00000003000085a7 */ /* 0x000ea400080010ff */
[----:B--2---:R-:W-:Y:S05]  /*83a0*/  @!P0 BRA `(.L_x_171) ;  /* 0xfffffffc00f08947 */ /* 0x004fea000383ffff */
[----:B------:R-:W-:Y:S05]  /*83b0*/  BRA `(.L_x_172) ;  /* 0xffffffac00947947 */ /* 0x000fea000383ffff */
.L_x_65:
[----:B-1----:R1:W2:Y:S02]  /*83c0*/  SYNCS.PHASECHK.TRANS64.TRYWAIT P0, [R0+URZ+0x1c0], R5 ;  /* 0x0001c005000075a7 */ /* 0x0022a400080011ff */
[----:B--2---:R-:W-:Y:S05]  /*83d0*/  @!P0 NANOSLEEP.SYNCS 0x989680 ;  /* 0x009896800000895d */ /* 0x004fea0003900000 */
[----:B------:R-:W2:Y:S02]  /*83e0*/  @!P0 SYNCS.PHASECHK.TRANS64 P0, [R0+URZ+0x1c0], R5 ;  /* 0x0001c005000085a7 */ /* 0x000ea400080010ff */
[----:B--2---:R-:W-:Y:S05]  /*83f0*/  @!P0 BRA `(.L_x_65) ;  /* 0xfffffffc00f08947 */ /* 0x004fea000383ffff */
[----:B------:R-:W-:Y:S05]  /*8400*/  BRA `(.L_x_173) ;  /* 0xffffffac00f47947 */ /* 0x000fea000383ffff */
.L_x_66:
[----:B------:R-:W-:-:S07]  /*8410*/  MOV R0, UR5 ;  /* 0x0000000500007c02 */ /* 0x000fce0008000f00 */
.L_x_174:
[----:B-1----:R1:W2:Y:S02]  /*8420*/  SYNCS.PHASECHK.TRANS64.TRYWAIT P0, [R0+URZ+0x170], R7 ;  /* 0x00017007000075a7 */ /* 0x0022a400080011ff */
[----:B--2---:R-:W-:Y:S05]  /*8430*/  @!P0 NANOSLEEP.SYNCS 0x989680 ;  /* 0x009896800000895d */ /* 0x004fea0003900000 */
[----:B------:R-:W2:Y:S02]  /*8440*/  @!P0 SYNCS.PHASECHK.TRANS64 P0, [R0+URZ+0x170], R7 ;  /* 0x00017007000085a7 */ /* 0x000ea400080010ff */
[----:B--2---:R-:W-:Y:S05]  /*8450*/  @!P0 BRA `(.L_x_174) ;  /* 0xfffffffc00f08947 */ /* 0x004fea000383ffff */
[----:B------:R-:W-:Y:S05]  /*8460*/  BRA `(.L_x_175) ;  /* 0xffffffb000047947 */ /* 0x000fea000383ffff */
.L_x_67:
[----:B-1----:R1:W2:Y:S02]  /*8470*/  SYNCS.PHASECHK.TRANS64.TRYWAIT P1, [R0+URZ+0x160], R5 ;  /* 0x00016005000075a7 */ /* 0x0022a400080211ff */
[----:B--2---:R-:W-:Y:S05]  /*8480*/  @!P1 NANOSLEEP.SYNCS 0x989680 ;  /* 0x009896800000995d */ /* 0x004fea0003900000 */
[----:B------:R-:W2:Y:S02]  /*8490*/  @!P1 SYNCS.PHASECHK.TRANS64 P1, [R0+URZ+0x160], R5 ;  /* 0x00016005000095a7 */ /* 0x000ea400080210ff */
[----:B--2---:R-:W-:Y:S05]  /*84a0*/  @!P1 BRA `(.L_x_67) ;  /* 0xfffffffc00f09947 */ /* 0x004fea000383ffff */
[----:B------:R-:W-:Y:S05]  /*84b0*/  BRA `(.L_x_176) ;  /* 0xffffffb000347947 */ /* 0x000fea000383ffff */
.L_x_70:
[----:B------:R-:W-:-:S07]  /*84c0*/  MOV R0, UR5 ;  /* 0x0000000500007c02 */ /* 0x000fce0008000f00 */
.L_x_177:
[----:B-1----:R1:W2:Y:S02]  /*84d0*/  SYNCS.PHASECHK.TRANS64.TRYWAIT P0, [R0+URZ+0x170], R3 ;  /* 0x00017003000075a7 */ /* 0x0022a400080011ff */
[----:B--2---:R-:W-:Y:S05]  /*84e0*/  @!P0 NANOSLEEP.SYNCS 0x989680 ;  /* 0x009896800000895d */ /* 0x004fea0003900000 */
[----:B------:R-:W2:Y:S02]  /*84f0*/  @!P0 SYNCS.PHASECHK.TRANS64 P0, [R0+URZ+0x170], R3 ;  /* 0x00017003000085a7 */ /* 0x000ea400080010ff */
[----:B--2---:R-:W-:Y:S05]  /*8500*/  @!P0 BRA `(.L_x_177) ;  /* 0xfffffffc00f08947 */ /* 0x004fea000383ffff */
[----:B------:R-:W-:Y:S05]  /*8510*/  BRA `(.L_x_69) ;  /* 0xffffffb000887947 */ /* 0x000fea000383ffff */
.L_x_79:
[----:B-1----:R-:W-:-:S04]  /*8520*/  MOV R4, UR6 ;  /* 0x0000000600047c02 */ /* 0x002fc80008000f00 */
[----:B------:R1:W2:Y:S03]  /*8530*/  SYNCS.PHASECHK.TRANS64.TRYWAIT P0, [R4+URZ+0x8], R5 ;  /* 0x00000805040075a7 */ /* 0x0002a600080011ff */
[----:B--2---:R-:W-:Y:S05]  /*8540*/  @!P0 NANOSLEEP.SYNCS 0x989680 ;  /* 0x009896800000895d */ /* 0x004fea0003900000 */
[----:B------:R-:W2:Y:S02]  /*8550*/  @!P0 SYNCS.PHASECHK.TRANS64 P0, [R4+URZ+0x8], R5 ;  /* 0x00000805040085a7 */ /* 0x000ea400080010ff */
[----:B--2---:R-:W-:Y:S05]  /*8560*/  @!P0 BRA `(.L_x_79) ;  /* 0xfffffffc00ec8947 */ /* 0x004fea000383ffff */
[----:B------:R-:W-:Y:S05]  /*8570*/  BRA `(.L_x_78) ;  /* 0xffffffb4003c7947 */ /* 0x000fea000383ffff */
.L_x_81:
[----:B------:R-:W-:Y:S01]  /*8580*/  BSSY B0, `(.L_x_178) ;  /* 0x0000006000007945 */ /* 0x000fe20003800000 */
[----:B------:R-:W-:-:S07]  /*8590*/  MOV R15, 0xffffffff ;  /* 0xffffffff000f7802 */ /* 0x000fce0000000f00 */
[----:B-1---5:R-:W-:Y:S05]  /*85a0*/  WARPSYNC.COLLECTIVE R15, `(.L_x_179) ;  /* 0x000000000f0c7348 */ /* 0x022fea0003c00000 */
[----:B------:R-:W-:Y:S02]  /*85b0*/  ELECT P6, UR79, PT ;  /* 0x00000000004f782f */ /* 0x000fe400038c0000 */
[----:B------:R-:W-:Y:S01]  /*85c0*/  MOV R14, UR79 ;  /* 0x0000004f000e7c02 */ /* 0x000fe20008000f00 */
[----:B-1---5:R-:W-:Y:S10]  /*85d0*/  ENDCOLLECTIVE ;  /* 0x000000000000791b */ /* 0x022ff40003800000 */
.L_x_179:
[----:B------:R-:W-:Y:S05]  /*85e0*/  BSYNC B0 ;  /* 0x0000000000007941 */ /* 0x000fea0003800000 */
.L_x_178:
[----:B------:R-:W-:Y:S05]  /*85f0*/  BRA `(.L_x_180) ;  /* 0xffffffb4006c7947 */ /* 0x000fea000383ffff */
.L_x_83:
[----:B-1----:R-:W-:-:S04]  /*8600*/  MOV R2, UR6 ;  /* 0x0000000600027c02 */ /* 0x002fc80008000f00 */
[----:B------:R1:W2:Y:S03]  /*8610*/  SYNCS.PHASECHK.TRANS64.TRYWAIT P0, [R2+URZ+0x8], R3 ;  /* 0x00000803020075a7 */ /* 0x0002a600080011ff */
[----:B--2---:R-:W-:Y:S05]  /*8620*/  @!P0 NANOSLEEP.SYNCS 0x989680 ;  /* 0x009896800000895d */ /* 0x004fea0003900000 */
[----:B------:R-:W2:Y:S02]  /*8630*/  @!P0 SYNCS.PHASECHK.TRANS64 P0, [R2+URZ+0x8], R3 ;  /* 0x00000803020085a7 */ /* 0x000ea400080010ff */
[----:B--2---:R-:W-:Y:S05]  /*8640*/  @!P0 BRA `(.L_x_83) ;  /* 0xfffffffc00ec8947 */ /* 0x004fea000383ffff */
[----:B------:R-:W-:Y:S05]  /*8650*/  BRA `(.L_x_82) ;  /* 0xffffffb400707947 */ /* 0x000fea000383ffff */
.L_x_84:
[----:B-1----:R1:W2:Y:S02]  /*8660*/  SYNCS.PHASECHK.TRANS64.TRYWAIT P0, [R0+URZ+0x160], R5 ;  /* 0x00016005000075a7 */ /* 0x0022a400080011ff */
[----:B--2---:R-:W-:Y:S05]  /*8670*/  @!P0 NANOSLEEP.SYNCS 0x989680 ;  /* 0x009896800000895d */ /* 0x004fea0003900000 */
[----:B------:R-:W2:Y:S02]  /*8680*/  @!P0 SYNCS.PHASECHK.TRANS64 P0, [R0+URZ+0x160], R5 ;  /* 0x00016005000085a7 */ /* 0x000ea400080010ff */
[----:B--2---:R-:W-:Y:S05]  /*8690*/  @!P0 BRA `(.L_x_84) ;  /* 0xfffffffc00f08947 */ /* 0x004fea000383ffff */
[----:B------:R-:W-:Y:S05]  /*86a0*/  BRA `(.L_x_181) ;  /* 0xffffffb8004c7947 */ /* 0x000fea000383ffff */
.L_x_86:
[----:B------:R-:W-:-:S07]  /*86b0*/  MOV R0, UR10 ;  /* 0x0000000a00007c02 */ /* 0x000fce0008000f00 */
.L_x_182:
[----:B-1----:R1:W2:Y:S02]  /*86c0*/  SYNCS.PHASECHK.TRANS64.TRYWAIT P0, [R0+URZ+0x1a0], R5 ;  /* 0x0001a005000075a7 */ /* 0x0022a400080011ff */
[----:B--2---:R-:W-:Y:S05]  /*86d0*/  @!P0 NANOSLEEP.SYNCS 0x989680 ;  /* 0x009896800000895d */ /* 0x004fea0003900000 */
[----:B------:R-:W2:Y:S02]  /*86e0*/  @!P0 SYNCS.PHASECHK.TRANS64 P0, [R0+URZ+0x1a0], R5 ;  /* 0x0001a005000085a7 */ /* 0x000ea400080010ff */
[----:B--2---:R-:W-:Y:S05]  /*86f0*/  @!P0 BRA `(.L_x_182) ;  /* 0xfffffffc00f08947 */ /* 0x004fea000383ffff */
[----:B------:R-:W-:Y:S05]  /*8700*/  BRA `(.L_x_183) ;  /* 0xffffffb800987947 */ /* 0x000fea000383ffff */
.L_x_89:
[----:B------:R-:W-:Y:S07]  /*8710*/  MOV R0, UR9 ;  /* 0x0000000900007c02 */ /* 0x000fee0008000f00 */
.L_x_184:
[----:B-1----:R1:W2:Y:S02]  /*8720*/  SYNCS.PHASECHK.TRANS64.TRYWAIT P0, [R0+URZ], R5 ;  /* 0x00000005000075a7 */ /* 0x0022a400080011ff */
[----:B--2---:R-:W-:Y:S05]  /*8730*/  @!P0 NANOSLEEP.SYNCS 0x989680 ;  /* 0x009896800000895d */ /* 0x004fea0003900000 */
[----:B------:R-:W2:Y:S02]  /*8740*/  @!P0 SYNCS.PHASECHK.TRANS64 P0, [R0+URZ], R5 ;  /* 0x00000005000085a7 */ /* 0x000ea400080010ff */
[----:B--2---:R-:W-:Y:S05]  /*8750*/  @!P0 BRA `(.L_x_184) ;  /* 0xfffffffc00f08947 */ /* 0x004fea000383ffff */
[----:B------:R-:W-:Y:S05]  /*8760*/  BRA `(.L_x_88) ;  /* 0xffffffb800ac7947 */ /* 0x000fea000383ffff */
.L_x_93:
[----:B-1----:R-:W-:-:S07]  /*8770*/  MOV R0, UR7 ;  /* 0x0000000700007c02 */ /* 0x002fce0008000f00 */
.L_x_185:
[----:B-1----:R1:W2:Y:S02]  /*8780*/  SYNCS.PHASECHK.TRANS64.TRYWAIT P0, [R0+URZ], R3 ;  /* 0x00000003000075a7 */ /* 0x0022a400080011ff */
[----:B--2---:R-:W-:Y:S05]  /*8790*/  @!P0 NANOSLEEP.SYNCS 0x989680 ;  /* 0x009896800000895d */ /* 0x004fea0003900000 */
[----:B------:R-:W2:Y:S02]  /*87a0*/  @!P0 SYNCS.PHASECHK.TRANS64 P0, [R0+URZ], R3 ;  /* 0x00000003000085a7 */ /* 0x000ea400080010ff */
[----:B--2---:R-:W-:Y:S05]  /*87b0*/  @!P0 BRA `(.L_x_185) ;  /* 0xfffffffc00f08947 */ /* 0x004fea000383ffff */
[----:B------:R-:W-:Y:S05]  /*87c0*/  BRA `(.L_x_186) ;  /* 0xffffffbc00787947 */ /* 0x000fea000383ffff */
.L_x_94:
[----:B------:R-:W-:-:S07]  /*87d0*/  MOV R0, UR7 ;  /* 0x0000000700007c02 */ /* 0x000fce0008000f00 */
.L_x_187:
[----:B-1----:R1:W2:Y:S02]  /*87e0*/  SYNCS.PHASECHK.TRANS64.TRYWAIT P0, [R0+URZ], R3 ;  /* 0x00000003000075a7 */ /* 0x0022a400080011ff */
[----:B--2---:R-:W-:Y:S05]  /*87f0*/  @!P0 NANOSLEEP.SYNCS 0x989680 ;  /* 0x009896800000895d */ /* 0x004fea0003900000 */
[----:B------:R-:W2:Y:S02]  /*8800*/  @!P0 SYNCS.PHASECHK.TRANS64 P0, [R0+URZ], R3 ;  /* 0x00000003000085a7 */ /* 0x000ea400080010ff */
[----:B--2---:R-:W-:Y:S05]  /*8810*/  @!P0 BRA `(.L_x_187) ;  /* 0xfffffffc00f08947 */ /* 0x004fea000383ffff */
[----:B------:R-:W-:Y:S05]  /*8820*/  BRA `(.L_x_188) ;  /* 0xffffffbc00847947 */ /* 0x000fea000383ffff */
.L_x_95:
[----:B------:R-:W-:-:S07]  /*8830*/  MOV R0, UR7 ;  /* 0x0000000700007c02 */ /* 0x000fce0008000f00 */
.L_x_189:
[----:B-1----:R1:W2:Y:S02]  /*8840*/  SYNCS.PHASECHK.TRANS64.TRYWAIT P0, [R0+URZ], R3 ;  /* 0x00000003000075a7 */ /* 0x0022a400080011ff */
[----:B--2---:R-:W-:Y:S05]  /*8850*/  @!P0 NANOSLEEP.SYNCS 0x989680 ;  /* 0x009896800000895d */ /* 0x004fea0003900000 */
[----:B------:R-:W2:Y:S02]  /*8860*/  @!P0 SYNCS.PHASECHK.TRANS64 P0, [R0+URZ], R3 ;  /* 0x00000003000085a7 */ /* 0x000ea400080010ff */
[----:B--2---:R-:W-:Y:S05]  /*8870*/  @!P0 BRA `(.L_x_189) ;  /* 0xfffffffc00f08947 */ /* 0x004fea000383ffff */
[----:B------:R-:W-:Y:S05]  /*8880*/  BRA `(.L_x_190) ;  /* 0xffffffbc00907947 */ /* 0x000fea000383ffff */
.L_x_98:
[----:B------:R-:W-:-:S07]  /*8890*/  MOV R0, UR8 ;  /* 0x0000000800007c02 */ /* 0x000fce0008000f00 */
.L_x_191:
[----:B-1----:R1:W2:Y:S02]  /*88a0*/  SYNCS.PHASECHK.TRANS64.TRYWAIT P1, [R0+URZ+0x1e0], R3 ;  /* 0x0001e003000075a7 */ /* 0x0022a400080211ff */
[----:B--2---:R-:W-:Y:S05]  /*88b0*/  @!P1 NANOSLEEP.SYNCS 0x989680 ;  /* 0x009896800000995d */ /* 0x004fea0003900000 */
[----:B------:R-:W2:Y:S02]  /*88c0*/  @!P1 SYNCS.PHASECHK.TRANS64 P1, [R0+URZ+0x1e0], R3 ;  /* 0x0001e003000095a7 */ /* 0x000ea400080210ff */
[----:B--2---:R-:W-:Y:S05]  /*88d0*/  @!P1 BRA `(.L_x_191) ;  /* 0xfffffffc00f09947 */ /* 0x004fea000383ffff */
[----:B------:R-:W-:Y:S05]  /*88e0*/  BRA `(.L_x_192) ;  /* 0xffffffbc00dc7947 */ /* 0x000fea000383ffff */
.L_x_103:
[----:B--2---:R2:W4:Y:S02]  /*88f0*/  SYNCS.PHASECHK.TRANS64.TRYWAIT P0, [R0+URZ+0x160], R3 ;  /* 0x00016003000075a7 */ /* 0x00452400080011ff */
[----:B----4-:R-:W-:Y:S05]  /*8900*/  @!P0 NANOSLEEP.SYNCS 0x989680 ;  /* 0x009896800000895d */ /* 0x010fea0003900000 */
[----:B------:R-:W4:Y:S02]  /*8910*/  @!P0 SYNCS.PHASECHK.TRANS64 P0, [R0+URZ+0x160], R3 ;  /* 0x00016003000085a7 */ /* 0x000f2400080010ff */
[----:B----4-:R-:W-:Y:S05]  /*8920*/  @!P0 BRA `(.L_x_103) ;  /* 0xfffffffc00f08947 */ /* 0x010fea000383ffff */
[----:B------:R-:W-:Y:S05]  /*8930*/  BRA `(.L_x_193) ;  /* 0xffffffc000e07947 */ /* 0x000fea000383ffff */
.L_x_106:
[----:B------:R-:W-:Y:S07]  /*8940*/  MOV R0, UR6 ;  /* 0x0000000600007c02 */ /* 0x000fee0008000f00 */
.L_x_194:
[----:B--2---:R2:W4:Y:S02]  /*8950*/  SYNCS.PHASECHK.TRANS64.TRYWAIT P0, [R0+URZ+0x158], R3 ;  /* 0x00015803000075a7 */ /* 0x00452400080011ff */
[----:B----4-:R-:W-:Y:S05]  /*8960*/  @!P0 NANOSLEEP.SYNCS 0x989680 ;  /* 0x009896800000895d */ /* 0x010fea0003900000 */
[----:B------:R-:W4:Y:S02]  /*8970*/  @!P0 SYNCS.PHASECHK.TRANS64 P0, [R0+URZ+0x158], R3 ;  /* 0x00015803000085a7 */ /* 0x000f2400080010ff */
[----:B----4-:R-:W-:Y:S05]  /*8980*/  @!P0 BRA `(.L_x_194) ;  /* 0xfffffffc00f08947 */ /* 0x010fea000383ffff */
[----:B------:R-:W-:Y:S05]  /*8990*/  BRA `(.L_x_105) ;  /* 0xffffffc400cc7947 */ /* 0x000fea000383ffff */
.L_x_109:
[----:B------:R-:W-:Y:S07]  /*89a0*/  MOV R3, UR6 ;  /* 0x0000000600037c02 */ /* 0x000fee0008000f00 */
.L_x_195:
[----:B-1----:R1:W2:Y:S02]  /*89b0*/  SYNCS.PHASECHK.TRANS64.TRYWAIT P2, [R3+URZ+0x148], R26 ;  /* 0x0001481a030075a7 */ /* 0x0022a400080411ff */
[----:B--2---:R-:W-:Y:S05]  /*89c0*/  @!P2 NANOSLEEP.SYNCS 0x989680 ;  /* 0x009896800000a95d */ /* 0x004fea0003900000 */
[----:B------:R-:W2:Y:S02]  /*89d0*/  @!P2 SYNCS.PHASECHK.TRANS64 P2, [R3+URZ+0x148], R26 ;  /* 0x0001481a0300a5a7 */ /* 0x000ea400080410ff */
[----:B--2---:R-:W-:Y:S05]  /*89e0*/  @!P2 BRA `(.L_x_195) ;  /* 0xfffffffc00f0a947 */ /* 0x004fea000383ffff */
[----:B------:R-:W-:Y:S05]  /*89f0*/  BRA `(.L_x_196) ;  /* 0xffffffc800607947 */ /* 0x000fea000383ffff */
.L_x_112:
[----:B---3--:R3:W4:Y:S02]  /*8a00*/  SYNCS.PHASECHK.TRANS64.TRYWAIT P0, [R0+URZ+0x160], R3 ;  /* 0x00016003000075a7 */ /* 0x00872400080011ff */
[----:B----4-:R-:W-:Y:S05]  /*8a10*/  @!P0 NANOSLEEP.SYNCS 0x989680 ;  /* 0x009896800000895d */ /* 0x010fea0003900000 */
[----:B------:R-:W4:Y:S02]  /*8a20*/  @!P0 SYNCS.PHASECHK.TRANS64 P0, [R0+URZ+0x160], R3 ;  /* 0x00016003000085a7 */ /* 0x000f2400080010ff */
[----:B----4-:R-:W-:Y:S05]  /*8a30*/  @!P0 BRA `(.L_x_112) ;  /* 0xfffffffc00f08947 */ /* 0x010fea000383ffff */
[----:B------:R-:W-:Y:S05]  /*8a40*/  BRA `(.L_x_197) ;  /* 0xffffffcc00b07947 */ /* 0x000fea000383ffff */
.L_x_124:
[----:B-1----:R-:W-:Y:S04]  /*8a50*/  MOV R0, UR43 ;  /* 0x0000002b00007c02 */ /* 0x002fe80008000f00 */
[----:B------:R1:W2:Y:S03]  /*8a60*/  SYNCS.PHASECHK.TRANS64.TRYWAIT P1, [R0+URZ+0x140], R3 ;  /* 0x00014003000075a7 */ /* 0x0002a600080211ff */
[----:B--2---:R-:W-:Y:S05]  /*8a70*/  @!P1 NANOSLEEP.SYNCS 0x989680 ;  /* 0x009896800000995d */ /* 0x004fea0003900000 */
[----:B------:R-:W2:Y:S02]  /*8a80*/  @!P1 SYNCS.PHASECHK.TRANS64 P1, [R0+URZ+0x140], R3 ;  /* 0x00014003000095a7 */ /* 0x000ea400080210ff */
[----:B--2---:R-:W-:Y:S05]  /*8a90*/  @!P1 BRA `(.L_x_124) ;  /* 0xfffffffc00ec9947 */ /* 0x004fea000383ffff */
[----:B------:R-:W-:Y:S05]  /*8aa0*/  BRA `(.L_x_123) ;  /* 0xffffffd800bc7947 */ /* 0x000fea000383ffff */
.L_x_126:
[----:B-1----:R1:W2:Y:S02]  /*8ab0*/  SYNCS.PHASECHK.TRANS64.TRYWAIT P1, [R181+URZ+0x180], R2 ;  /* 0x00018002b50075a7 */ /* 0x0022a400080211ff */
[----:B--2---:R-:W-:Y:S05]  /*8ac0*/  @!P1 NANOSLEEP.SYNCS 0x989680 ;  /* 0x009896800000995d */ /* 0x004fea0003900000 */
[----:B------:R-:W2:Y:S02]  /*8ad0*/  @!P1 SYNCS.PHASECHK.TRANS64 P1, [R181+URZ+0x180], R2 ;  /* 0x00018002b50095a7 */ /* 0x000ea400080210ff */
[----:B--2---:R-:W-:Y:S05]  /*8ae0*/  @!P1 BRA `(.L_x_126) ;  /* 0xfffffffc00f09947 */ /* 0x004fea000383ffff */
[----:B------:R-:W-:Y:S05]  /*8af0*/  BRA `(.L_x_125) ;  /* 0xffffffdc00007947 */ /* 0x000fea000383ffff */
        .weak           $__internal_0_$__cuda_sm10x_tcgen05_guardrail_trap_col_being_dealloced_not_returned_by_alloc
        .type           $__internal_0_$__cuda_sm10x_tcgen05_guardrail_trap_col_being_dealloced_not_returned_by_alloc,@function
        .size           $__internal_0_$__cuda_sm10x_tcgen05_guardrail_trap_col_being_dealloced_not_returned_by_alloc,($__internal_1_$__cuda_sm10x_tcgen05_guardrail_trap_phase_invalid_during_alloc - $__internal_0_$__cuda_sm10x_tcgen05_guardrail_trap_col_being_dealloced_not_returned_by_alloc)
$__internal_0_$__cuda_sm10x_tcgen05_guardrail_trap_col_being_dealloced_not_returned_by_alloc:
[----:B------:R-:W-:Y:S05]  /*8b00*/  BPT.TRAP 0x1 ;  /* 0x000000040000795c */ /* 0x000fea0000300000 */
[----:B------:R-:W-:-:S04]  /*8b10*/  HFMA2 R3, -RZ, RZ, 0, 0 ;  /* 0x00000000ff037431 */ /* 0x000fc800000001ff */
[----:B------:R-:W-:Y:S05]  /*8b20*/  RET.REL.NODEC R2 `(_ZN7cutlass13device_kernelINS_4gemm6kernel13GemmUniversalIN4cute5tupleIJiiiiEEENS1_10collective13CollectiveMmaINS1_35MainloopSm100TmaUmmaWarpSpecializedILi20ELi2ELi4ENS5_IJNS4_1CILi2EEENSA_ILi1EEESC_EEEEENS5_IJNSA_ILi256EEENSA_ILi64EEESG_EEENS_12float_e4m3_tENS5_IJlSC_lEEESI_SJ_NS4_8TiledMMAINS4_8MMA_AtomIJNS4_10MMA_TraitsINS4_25SM100_MMA_F8F6F4_2x1SM_SSEJSI_SI_fSF_SG_NS4_17integral_constantINS4_4UMMA5MajorELSQ_0EEESR_NSO_INSP_7ScaleInELSS_0EEEST_EEEEEENS4_6LayoutINS5_IJSC_SC_SC_EEENS5_IJNSA_ILi0EEESY_SY_EEEEENS5_IJNS4_10UnderscoreES11_S11_EEEEENS4_18SM100_TMA_2SM_LOADENS4_14ComposedLayoutINS4_7SwizzleILi2ELi4ELi3EEENS4_18smem_ptr_flag_bitsILi8EEENSW_INS5_IJNSA_ILi8EEESG_EEENS5_IJSG_SC_EEEEEEEvNS4_8identityES14_S1E_vS1F_EENS_8epilogue10collective18CollectiveEpilogueINS1H_23Sm100TmaWarpSpecializedILi1ELi1ELi64ELb0ELb0EEEJNS5_IJNSA_ILi128EEESG_SG_EEENS5_IJNSW_IS1M_SC_EENSW_ISG_SC_EEEEESI_SJ_SI_SJ_NS1H_6fusion15FusionCallbacksIS1L_NS1R_13LinCombEltActINS1H_6thread4ReLuESI_fSI_fLNS_15FloatRoundStyleE2EEES1N_S1Q_JEEENS4_5SM1004TMEM4LOAD26SM100_TMEM_LOAD_32dp32b64xENS4_13SM90_TMA_LOADES1E_NS4_39AutoVectorizingCopyWithAssumedAlignmentILi128EEENS4_14SM90_TMA_STOREES1E_S25_S25_EEEvvEEEEvNT_6ParamsE) ;  /* 0xffffff7402347950 */ /* 0x000fea0003c3ffff */
        .weak           $__internal_1_$__cuda_sm10x_tcgen05_guardrail_trap_phase_invalid_during_alloc
        .type           $__internal_1_$__cuda_sm10x_tcgen05_guardrail_trap_phase_invalid_during_alloc,@function
        .size           $__internal_1_$__cuda_sm10x_tcgen05_guardrail_trap_phase_invalid_during_alloc,($__internal_2_$__cuda_sm10x_tcgen05_guardrail_trap_unallocated_columns_being_dealloced - $__internal_1_$__cuda_sm10x_tcgen05_guardrail_trap_phase_invalid_during_alloc)
$__internal_1_$__cuda_sm10x_tcgen05_guardrail_trap_phase_invalid_during_alloc:
[----:B------:R-:W-:Y:S05]  /*8b30*/  BPT.TRAP 0x1 ;  /* 0x000000040000795c */ /* 0x000fea0000300000 */
[----:B------:R-:W-:-:S04]  /*8b40*/  MOV R3, 0x0 ;  /* 0x0000000000037802 */ /* 0x000fc80000000f00 */
[----:B------:R-:W-:Y:S05]  /*8b50*/  RET.REL.NODEC R2 `(_ZN7cutlass13device_kernelINS_4gemm6kernel13GemmUniversalIN4cute5tupleIJiiiiEEENS1_10collective13CollectiveMmaINS1_35MainloopSm100TmaUmmaWarpSpecializedILi20ELi2ELi4ENS5_IJNS4_1CILi2EEENSA_ILi1EEESC_EEEEENS5_IJNSA_ILi256EEENSA_ILi64EEESG_EEENS_12float_e4m3_tENS5_IJlSC_lEEESI_SJ_NS4_8TiledMMAINS4_8MMA_AtomIJNS4_10MMA_TraitsINS4_25SM100_MMA_F8F6F4_2x1SM_SSEJSI_SI_fSF_SG_NS4_17integral_constantINS4_4UMMA5MajorELSQ_0EEESR_NSO_INSP_7ScaleInELSS_0EEEST_EEEEEENS4_6LayoutINS5_IJSC_SC_SC_EEENS5_IJNSA_ILi0EEESY_SY_EEEEENS5_IJNS4_10UnderscoreES11_S11_EEEEENS4_18SM100_TMA_2SM_LOADENS4_14ComposedLayoutINS4_7SwizzleILi2ELi4ELi3EEENS4_18smem_ptr_flag_bitsILi8EEENSW_INS5_IJNSA_ILi8EEESG_EEENS5_IJSG_SC_EEEEEEEvNS4_8identityES14_S1E_vS1F_EENS_8epilogue10collective18CollectiveEpilogueINS1H_23Sm100TmaWarpSpecializedILi1ELi1ELi64ELb0ELb0EEEJNS5_IJNSA_ILi128EEESG_SG_EEENS5_IJNSW_IS1M_SC_EENSW_ISG_SC_EEEEESI_SJ_SI_SJ_NS1H_6fusion15FusionCallbacksIS1L_NS1R_13LinCombEltActINS1H_6thread4ReLuESI_fSI_fLNS_15FloatRoundStyleE2EEES1N_S1Q_JEEENS4_5SM1004TMEM4LOAD26SM100_TMEM_LOAD_32dp32b64xENS4_13SM90_TMA_LOADES1E_NS4_39AutoVectorizingCopyWithAssumedAlignmentILi128EEENS4_14SM90_TMA_STOREES1E_S25_S25_EEEvvEEEEvNT_6ParamsE) ;  /* 0xffffff7402287950 */ /* 0x000fea0003c3ffff */
        .weak           $__internal_2_$__cuda_sm10x_tcgen05_guardrail_trap_unallocated_columns_being_dealloced
        .type           $__internal_2_$__cuda_sm10x_tcgen05_guardrail_trap_unallocated_columns_being_dealloced,@function
        .size           $__internal_2_$__cuda_sm10x_tcgen05_guardrail_trap_unallocated_columns_being_dealloced,(.L_x_199 - $__internal_2_$__cuda_sm10x_tcgen05_guardrail_trap_unallocated_columns_being_dealloced)
$__internal_2_$__cuda_sm10x_tcgen05_guardrail_trap_unallocated_columns_being_dealloced:
[----:B------:R-:W-:Y:S05]  /*8b60*/  BPT.TRAP 0x1 ;  /* 0x000000040000795c */ /* 0x000fea0000300000 */
[----:B------:R-:W-:-:S04]  /*8b70*/  HFMA2 R3, -RZ, RZ, 0, 0 ;  /* 0x00000000ff037431 */ /* 0x000fc800000001ff */
[----:B------:R-:W-:Y:S05]  /*8b80*/  RET.REL.NODEC R2 `(_ZN7cutlass13device_kernelINS_4gemm6kernel13GemmUniversalIN4cute5tupleIJiiiiEEENS1_10collective13CollectiveMmaINS1_35MainloopSm100TmaUmmaWarpSpecializedILi20ELi2ELi4ENS5_IJNS4_1CILi2EEENSA_ILi1EEESC_EEEEENS5_IJNSA_ILi256EEENSA_ILi64EEESG_EEENS_12float_e4m3_tENS5_IJlSC_lEEESI_SJ_NS4_8TiledMMAINS4_8MMA_AtomIJNS4_10MMA_TraitsINS4_25SM100_MMA_F8F6F4_2x1SM_SSEJSI_SI_fSF_SG_NS4_17integral_constantINS4_4UMMA5MajorELSQ_0EEESR_NSO_INSP_7ScaleInELSS_0EEEST_EEEEEENS4_6LayoutINS5_IJSC_SC_SC_EEENS5_IJNSA_ILi0EEESY_SY_EEEEENS5_IJNS4_10UnderscoreES11_S11_EEEEENS4_18SM100_TMA_2SM_LOADENS4_14ComposedLayoutINS4_7SwizzleILi2ELi4ELi3EEENS4_18smem_ptr_flag_bitsILi8EEENSW_INS5_IJNSA_ILi8EEESG_EEENS5_IJSG_SC_EEEEEEEvNS4_8identityES14_S1E_vS1F_EENS_8epilogue10collective18CollectiveEpilogueINS1H_23Sm100TmaWarpSpecializedILi1ELi1ELi64ELb0ELb0EEEJNS5_IJNSA_ILi128EEESG_SG_EEENS5_IJNSW_IS1M_SC_EENSW_ISG_SC_EEEEESI_SJ_SI_SJ_NS1H_6fusion15FusionCallbacksIS1L_NS1R_13LinCombEltActINS1H_6thread4ReLuESI_fSI_fLNS_15FloatRoundStyleE2EEES1N_S1Q_JEEENS4_5SM1004TMEM4LOAD26SM100_TMEM_LOAD_32dp32b64xENS4_13SM90_TMA_LOADES1E_NS4_39AutoVectorizingCopyWithAssumedAlignmentILi128EEENS4_14SM90_TMA_STOREES1E_S25_S25_EEEvvEEEEvNT_6ParamsE) ;  /* 0xffffff74021c7950 */ /* 0x000fea0003c3ffff */
.L_x_198:
[----:B------:R-:W-:-:S00]  /*8b90*/  BRA `(.L_x_198) ;  /* 0xfffffffc00fc7947 */ /* 0x000fc0000383ffff */
[----:B------:R-:W-:-:S00]  /*8ba0*/  NOP ;  /* 0x0000000000007918 */ /* 0x000fc00000000000 */
        /* <DEDUP_REMOVED lines=13> */
.L_x_199:


//--------------------- .nv.global.init           --------------------------
	.section	.nv.global.init,"aw",@progbits
.nv.global.init:
	.type		$str$27,@object
	.size		$str$27,($str$28 - $str$27)
$str$27:
        /*0000*/ 	.byte	0x28, 0x61, 0x64, 0x64, 0x72, 0x65, 0x73, 0x73, 0x20, 0x26, 0x20, 0x6d, 0x61, 0x73, 0x6b, 0x29
        /*0010*/ 	.byte	0x20, 0x3d, 0x3d, 0x20, 0x30, 0x00
	.type		$str$28,@object
	.size		$str$28,($str$26 - $str$28)
$str$28:
        /*0016*/ 	.byte	0x2f, 0x74, 0x6d, 0x70, 0x2f, 0x63, 0x75, 0x74, 0x6c, 0x61, 0x73, 0x73, 0x5f, 0x73, 0x77, 0x65
        /*0026*/ 	.byte	0x65, 0x70, 0x5f, 0x73, 0x72, 0x63, 0x2f, 0x69, 0x6e, 0x63, 0x6c, 0x75, 0x64, 0x65, 0x2f, 0x63
        /*0036*/ 	.byte	0x75, 0x74, 0x65, 0x2f, 0x70, 0x6f, 0x69, 0x6e, 0x74, 0x65, 0x72, 0x5f, 0x66, 0x6c, 0x61, 0x67
        /*0046*/ 	.byte	0x67, 0x65, 0x64, 0x2e, 0x68, 0x70, 0x70, 0x00
	.type		$str$26,@object
	.size		$str$26,($str$25 - $str$26)
$str$26:
        /*004e*/ 	.byte	0x2f, 0x74, 0x6d, 0x70, 0x2f, 0x63, 0x75, 0x74, 0x6c, 0x61, 0x73, 0x73, 0x5f, 0x73, 0x77, 0x65
        /*005e*/ 	.byte	0x65, 0x70, 0x5f, 0x73, 0x72, 0x63, 0x2f, 0x69, 0x6e, 0x63, 0x6c, 0x75, 0x64, 0x65, 0x2f, 0x63
        /*006e*/ 	.byte	0x75, 0x74, 0x65, 0x2f, 0x61, 0x74, 0x6f, 0x6d, 0x2f, 0x63, 0x6f, 0x70, 0x79, 0x5f, 0x74, 0x72
        /*007e*/ 	.byte	0x61, 0x69, 0x74, 0x73, 0x5f, 0x73, 0x6d, 0x31, 0x30, 0x30, 0x2e, 0x68, 0x70, 0x70, 0x00
	.type		$str$25,@object
	.size		$str$25,(__unnamed_1 - $str$25)
$str$25:
        /*008d*/ 	.byte	0x28, 0x28, 0x75, 0x69, 0x6e, 0x74, 0x33, 0x32, 0x5f, 0x74, 0x28, 0x74, 0x68, 0x72, 0x65, 0x61
        /*009d*/ 	.byte	0x64, 0x49, 0x64, 0x78, 0x2e, 0x78, 0x29, 0x20, 0x2f, 0x20, 0x33, 0x32, 0x29, 0x20, 0x25, 0x20
        /*00ad*/ 	.byte	0x34, 0x29, 0x20, 0x3d, 0x3d, 0x20, 0x28, 0x28, 0x28, 0x74, 0x6d, 0x65, 0x6d, 0x5f, 0x61, 0x64
        /*00bd*/ 	.byte	0x64, 0x72, 0x20, 0x3e, 0x3e, 0x20, 0x31, 0x36, 0x29, 0x20, 0x2f, 0x20, 0x33, 0x32, 0x29, 0x20
        /*00cd*/ 	.byte	0x25, 0x20, 0x34, 0x29, 0x00
	.type		__unnamed_1,@object
	.size		__unnamed_1,(__unnamed_2 - __unnamed_1)
__unnamed_1:
        /*00d2*/ 	.byte	0x61, 0x75, 0x74, 0x6f, 0x20, 0x63, 0x75, 0x74, 0x65, 0x3a, 0x3a, 0x61, 0x73, 0x5f, 0x70, 0x6f
        /* <DEDUP_REMOVED lines=24> */
        /*0262*/ 	.byte	0x43, 0x3c, 0x38, 0x31, 0x39, 0x32, 0x3e, 0x3e, 0x3e, 0x3e, 0x5d, 0x00
	.type		__unnamed_2,@object
	.size		__unnamed_2,(.L_2 - __unnamed_2)
__unnamed_2:
        /* <DEDUP_REMOVED lines=42> */
        /*050e*/ 	.byte	0x3e, 0x3e, 0x3e, 0x3e, 0x5d, 0x00
.L_2:


//--------------------- .nv.shared._ZN7cutlass13device_kernelINS_4gemm6kernel13GemmUniversalIN4cute5tupleIJiiiiEEENS1_10collective13CollectiveMmaINS1_35MainloopSm100TmaUmmaWarpSpecializedILi20ELi2ELi4ENS5_IJNS4_1CILi2EEENSA_ILi1EEESC_EEEEENS5_IJNSA_ILi256EEENSA_ILi64EEESG_EEENS_12float_e4m3_tENS5_IJlSC_lEEESI_SJ_NS4_8TiledMMAINS4_8MMA_AtomIJNS4_10MMA_TraitsINS4_25SM100_MMA_F8F6F4_2x1SM_SSEJSI_SI_fSF_SG_NS4_17integral_constantINS4_4UMMA5MajorELSQ_0EEESR_NSO_INSP_7ScaleInELSS_0EEEST_EEEEEENS4_6LayoutINS5_IJSC_SC_SC_EEENS5_IJNSA_ILi0EEESY_SY_EEEEENS5_IJNS4_10UnderscoreES11_S11_EEEEENS4_18SM100_TMA_2SM_LOADENS4_14ComposedLayoutINS4_7SwizzleILi2ELi4ELi3EEENS4_18smem_ptr_flag_bitsILi8EEENSW_INS5_IJNSA_ILi8EEESG_EEENS5_IJSG_SC_EEEEEEEvNS4_8identityES14_S1E_vS1F_EENS_8epilogue10collective18CollectiveEpilogueINS1H_23Sm100TmaWarpSpecializedILi1ELi1ELi64ELb0ELb0EEEJNS5_IJNSA_ILi128EEESG_SG_EEENS5_IJNSW_IS1M_SC_EENSW_ISG_SC_EEEEESI_SJ_SI_SJ_NS1H_6fusion15FusionCallbacksIS1L_NS1R_13LinCombEltActINS1H_6thread4ReLuESI_fSI_fLNS_15FloatRoundStyleE2EEES1N_S1Q_JEEENS4_5SM1004TMEM4LOAD26SM100_TMEM_LOAD_32dp32b64xENS4_13SM90_TMA_LOADES1E_NS4_39AutoVectorizingCopyWithAssumedAlignmentILi128EEENS4_14SM90_TMA_STOREES1E_S25_S25_EEEvvEEEEvNT_6ParamsE --------------------------
	.section	.nv.shared._ZN7cutlass13device_kernelINS_4gemm6kernel13GemmUniversalIN4cute5tupleIJiiiiEEENS1_10collective13CollectiveMmaINS1_35MainloopSm100TmaUmmaWarpSpecializedILi20ELi2ELi4ENS5_IJNS4_1CILi2EEENSA_ILi1EEESC_EEEEENS5_IJNSA_ILi256EEENSA_ILi64EEESG_EEENS_12float_e4m3_tENS5_IJlSC_lEEESI_SJ_NS4_8TiledMMAINS4_8MMA_AtomIJNS4_10MMA_TraitsINS4_25SM100_MMA_F8F6F4_2x1SM_SSEJSI_SI_fSF_SG_NS4_17integral_constantINS4_4UMMA5MajorELSQ_0EEESR_NSO_INSP_7ScaleInELSS_0EEEST_EEEEEENS4_6LayoutINS5_IJSC_SC_SC_EEENS5_IJNSA_ILi0EEESY_SY_EEEEENS5_IJNS4_10UnderscoreES11_S11_EEEEENS4_18SM100_TMA_2SM_LOADENS4_14ComposedLayoutINS4_7SwizzleILi2ELi4ELi3EEENS4_18smem_ptr_flag_bitsILi8EEENSW_INS5_IJNSA_ILi8EEESG_EEENS5_IJSG_SC_EEEEEEEvNS4_8identityES14_S1E_vS1F_EENS_8epilogue10collective18CollectiveEpilogueINS1H_23Sm100TmaWarpSpecializedILi1ELi1ELi64ELb0ELb0EEEJNS5_IJNSA_ILi128EEESG_SG_EEENS5_IJNSW_IS1M_SC_EENSW_ISG_SC_EEEEESI_SJ_SI_SJ_NS1H_6fusion15FusionCallbacksIS1L_NS1R_13LinCombEltActINS1H_6thread4ReLuESI_fSI_fLNS_15FloatRoundStyleE2EEES1N_S1Q_JEEENS4_5SM1004TMEM4LOAD26SM100_TMEM_LOAD_32dp32b64xENS4_13SM90_TMA_LOADES1E_NS4_39AutoVectorizingCopyWithAssumedAlignmentILi128EEENS4_14SM90_TMA_STOREES1E_S25_S25_EEEvvEEEEvNT_6ParamsE,"aw",@nobits
	.sectionflags	@""
	.align	16
	.zero		1024


//--------------------- .nv.shared.reserved.0     --------------------------
	.section	.nv.shared.reserved.0,"aw",@nobits
	.weak		__nv_reservedSMEM_offset_0_alias
	.size		__nv_reservedSMEM_offset_0_alias, 0, 64
	.other		__nv_reservedSMEM_offset_0_alias,@"STO_CUDA_RESERVED_SHARED STV_DEFAULT"
__nv_reservedSMEM_offset_0_alias:
	.zero		0
.nv.shared.reserved.0:
	.zero		64
	.weak		__nv_reservedSMEM_tcgen05_partition
	.type		__nv_reservedSMEM_tcgen05_partition,@object
	.size		__nv_reservedSMEM_tcgen05_partition,(.L_0 - __nv_reservedSMEM_tcgen05_partition)
__nv_reservedSMEM_tcgen05_partition:
	.zero		32
.L_0:


//--------------------- .nv.global                --------------------------
	.section	.nv.global,"aw",@nobits
.nv.global:
	.type		_ZN39_INTERNAL_5b7fe307_4_k_cu_081ae658_29714cute1_E,@object
	.size		_ZN39_INTERNAL_5b7fe307_4_k_cu_081ae658_29714cute1_E,(_ZN39_INTERNAL_5b7fe307_4_k_cu_081ae658_29714cuda3std3__45__cpo6cbeginE - _ZN39_INTERNAL_5b7fe307_4_k_cu_081ae658_29714cute1_E)
_ZN39_INTERNAL_5b7fe307_4_k_cu_081ae658_29714cute1_E:
	.zero		1
	.type		_ZN39_INTERNAL_5b7fe307_4_k_cu_081ae658_29714cuda3std3__45__cpo6cbeginE,@object
	.size		_ZN39_INTERNAL_5b7fe307_4_k_cu_081ae658_29714cuda3std3__45__cpo6cbeginE,(_ZN39_INTERNAL_5b7fe307_4_k_cu_081ae658_29714cuda3std3__48in_placeE - _ZN39_INTERNAL_5b7fe307_4_k_cu_081ae658_29714cuda3std3__45__cpo6cbeginE)
_ZN39_INTERNAL_5b7fe307_4_k_cu_081ae658_29714cuda3std3__45__cpo6cbeginE:
	.zero		1
	.type		_ZN39_INTERNAL_5b7fe307_4_k_cu_081ae658_29714cuda3std3__48in_placeE,@object
	.size		_ZN39_INTERNAL_5b7fe307_4_k_cu_081ae658_29714cuda3std3__48in_placeE,(_ZN39_INTERNAL_5b7fe307_4_k_cu_081ae658_29714cuda3std6ranges3__45__cpo9iter_moveE - _ZN39_INTERNAL_5b7fe307_4_k_cu_081ae658_29714cuda3std3__48in_placeE)
_ZN39_INTERNAL_5b7fe307_4_k_cu_081ae658_29714cuda3std3__48in_placeE:
	.zero		1
	.type		_ZN39_INTERNAL_5b7fe307_4_k_cu_081ae658_29714cuda3std6ranges3__45__cpo9iter_moveE,@object
	.size		_ZN39_INTERNAL_5b7fe307_4_k_cu_081ae658_29714cuda3std6ranges3__45__cpo9iter_moveE,(_ZN39_INTERNAL_5b7fe307_4_k_cu_081ae658_29714cuda3std3__45__cpo5beginE - _ZN39_INTERNAL_5b7fe307_4_k_cu_081ae658_29714cuda3std6ranges3__45__cpo9iter_moveE)
_ZN39_INTERNAL_5b7fe307_4_k_cu_081ae658_29714cuda3std6ranges3__45__cpo9iter_moveE:
	.zero		1
	.type		_ZN39_INTERNAL_5b7fe307_4_k_cu_081ae658_29714cuda3std3__45__cpo5beginE,@object
	.size		_ZN39_INTERNAL_5b7fe307_4_k_cu_081ae658_29714cuda3std3__45__cpo5beginE,(_ZN39_INTERNAL_5b7fe307_4_k_cu_081ae658_29714cuda3std3__441_GLOBAL__N__5b7fe307_4_k_cu_081ae658_29716ignoreE - _ZN39_INTERNAL_5b7fe307_4_k_cu_081ae658_29714cuda3std3__45__cpo5beginE)
_ZN39_INTERNAL_5b7fe307_4_k_cu_081ae658_29714cuda3std3__45__cpo5beginE:
	.zero		1
	.type		_ZN39_INTERNAL_5b7fe307_4_k_cu_081ae658_29714cuda3std3__441_GLOBAL__N__5b7fe307_4_k_cu_081ae658_29716ignoreE,@object
	.size		_ZN39_INTERNAL_5b7fe307_4_k_cu_081ae658_29714cuda3std3__441_GLOBAL__N__5b7fe307_4_k_cu_081ae658_29716ignoreE,(_ZN39_INTERNAL_5b7fe307_4_k_cu_081ae658_29714cute7productE - _ZN39_INTERNAL_5b7fe307_4_k_cu_081ae658_29714cuda3std3__441_GLOBAL__N__5b7fe307_4_k_cu_081ae658_29716ignoreE)
_ZN39_INTERNAL_5b7fe307_4_k_cu_081ae658_29714cuda3std3__441_GLOBAL__N__5b7fe307_4_k_cu_081ae658_29716ignoreE:
	.zero		1
	.type		_ZN39_INTERNAL_5b7fe307_4_k_cu_081ae658_29714cute7productE,@object
	.size		_ZN39_INTERNAL_5b7fe307_4_k_cu_081ae658_29714cute7productE,(_ZN39_INTERNAL_5b7fe307_4_k_cu_081ae658_29714cuda3std3__45__cpo3endE - _ZN39_INTERNAL_5b7fe307_4_k_cu_081ae658_29714cute7productE)
_ZN39_INTERNAL_5b7fe307_4_k_cu_081ae658_29714cute7productE:
	.zero		1
	.type		_ZN39_INTERNAL_5b7fe307_4_k_cu_081ae658_29714cuda3std3__45__cpo3endE,@object
	.size		_ZN39_INTERNAL_5b7fe307_4_k_cu_081ae658_29714cuda3std3__45__cpo3endE,(_ZN39_INTERNAL_5b7fe307_4_k_cu_081ae658_29714cuda3std3__419piecewise_constructE - _ZN39_INTERNAL_5b7fe307_4_k_cu_081ae658_29714cuda3std3__45__cpo3endE)
_ZN39_INTERNAL_5b7fe307_4_k_cu_081ae658_29714cuda3std3__45__cpo3endE:
	.zero		1
	.type		_ZN39_INTERNAL_5b7fe307_4_k_cu_081ae658_29714cuda3std3__419piecewise_constructE,@object
	.size		_ZN39_INTERNAL_5b7fe307_4_k_cu_081ae658_29714cuda3std3__419piecewise_constructE,(_ZN39_INTERNAL_5b7fe307_4_k_cu_081ae658_29714cuda3std3__45__cpo4cendE - _ZN39_INTERNAL_5b7fe307_4_k_cu_081ae658_29714cuda3std3__419piecewise_constructE)
_ZN39_INTERNAL_5b7fe307_4_k_cu_081ae658_29714cuda3std3__419piecewise_constructE:
	.zero		1
	.type		_ZN39_INTERNAL_5b7fe307_4_k_cu_081ae658_29714cuda3std3__45__cpo4cendE,@object
	.size		_ZN39_INTERNAL_5b7fe307_4_k_cu_081ae658_29714cuda3std3__45__cpo4cendE,(_ZN39_INTERNAL_5b7fe307_4_k_cu_081ae658_29714cuda3std6ranges3__45__cpo4swapE - _ZN39_INTERNAL_5b7fe307_4_k_cu_081ae658_29714cuda3std3__45__cpo4cendE)
_ZN39_INTERNAL_5b7fe307_4_k_cu_081ae658_29714cuda3std3__45__cpo4cendE:
	.zero		1
	.type		_ZN39_INTERNAL_5b7fe307_4_k_cu_081ae658_29714cuda3std6ranges3__45__cpo4swapE,@object
	.size		_ZN39_INTERNAL_5b7fe307_4_k_cu_081ae658_29714cuda3std6ranges3__45__cpo4swapE,(.L_10 - _ZN39_INTERNAL_5b7fe307_4_k_cu_081ae658_29714cuda3std6ranges3__45__cpo4swapE)
_ZN39_INTERNAL_5b7fe307_4_k_cu_081ae658_29714cuda3std6ranges3__45__cpo4swapE:
	.zero		1
.L_10:


//--------------------- .nv.constant0._ZN7cutlass13device_kernelINS_4gemm6kernel13GemmUniversalIN4cute5tupleIJiiiiEEENS1_10collective13CollectiveMmaINS1_35MainloopSm100TmaUmmaWarpSpecializedILi20ELi2ELi4ENS5_IJNS4_1CILi2EEENSA_ILi1EEESC_EEEEENS5_IJNSA_ILi256EEENSA_ILi64EEESG_EEENS_12float_e4m3_tENS5_IJlSC_lEEESI_SJ_NS4_8TiledMMAINS4_8MMA_AtomIJNS4_10MMA_TraitsINS4_25SM100_MMA_F8F6F4_2x1SM_SSEJSI_SI_fSF_SG_NS4_17integral_constantINS4_4UMMA5MajorELSQ_0EEESR_NSO_INSP_7ScaleInELSS_0EEEST_EEEEEENS4_6LayoutINS5_IJSC_SC_SC_EEENS5_IJNSA_ILi0EEESY_SY_EEEEENS5_IJNS4_10UnderscoreES11_S11_EEEEENS4_18SM100_TMA_2SM_LOADENS4_14ComposedLayoutINS4_7SwizzleILi2ELi4ELi3EEENS4_18smem_ptr_flag_bitsILi8EEENSW_INS5_IJNSA_ILi8EEESG_EEENS5_IJSG_SC_EEEEEEEvNS4_8identityES14_S1E_vS1F_EENS_8epilogue10collective18CollectiveEpilogueINS1H_23Sm100TmaWarpSpecializedILi1ELi1ELi64ELb0ELb0EEEJNS5_IJNSA_ILi128EEESG_SG_EEENS5_IJNSW_IS1M_SC_EENSW_ISG_SC_EEEEESI_SJ_SI_SJ_NS1H_6fusion15FusionCallbacksIS1L_NS1R_13LinCombEltActINS1H_6thread4ReLuESI_fSI_fLNS_15FloatRoundStyleE2EEES1N_S1Q_JEEENS4_5SM1004TMEM4LOAD26SM100_TMEM_LOAD_32dp32b64xENS4_13SM90_TMA_LOADES1E_NS4_39AutoVectorizingCopyWithAssumedAlignmentILi128EEENS4_14SM90_TMA_STOREES1E_S25_S25_EEEvvEEEEvNT_6ParamsE --------------------------
	.section	.nv.constant0._ZN7cutlass13device_kernelINS_4gemm6kernel13GemmUniversalIN4cute5tupleIJiiiiEEENS1_10collective13CollectiveMmaINS1_35MainloopSm100TmaUmmaWarpSpecializedILi20ELi2ELi4ENS5_IJNS4_1CILi2EEENSA_ILi1EEESC_EEEEENS5_IJNSA_ILi256EEENSA_ILi64EEESG_EEENS_12float_e4m3_tENS5_IJlSC_lEEESI_SJ_NS4_8TiledMMAINS4_8MMA_AtomIJNS4_10MMA_TraitsINS4_25SM100_MMA_F8F6F4_2x1SM_SSEJSI_SI_fSF_SG_NS4_17integral_constantINS4_4UMMA5MajorELSQ_0EEESR_NSO_INSP_7ScaleInELSS_0EEEST_EEEEEENS4_6LayoutINS5_IJSC_SC_SC_EEENS5_IJNSA_ILi0EEESY_SY_EEEEENS5_IJNS4_10UnderscoreES11_S11_EEEEENS4_18SM100_TMA_2SM_LOADENS4_14ComposedLayoutINS4_7SwizzleILi2ELi4ELi3EEENS4_18smem_ptr_flag_bitsILi8EEENSW_INS5_IJNSA_ILi8EEESG_EEENS5_IJSG_SC_EEEEEEEvNS4_8identityES14_S1E_vS1F_EENS_8epilogue10collective18CollectiveEpilogueINS1H_23Sm100TmaWarpSpecializedILi1ELi1ELi64ELb0ELb0EEEJNS5_IJNSA_ILi128EEESG_SG_EEENS5_IJNSW_IS1M_SC_EENSW_ISG_SC_EEEEESI_SJ_SI_SJ_NS1H_6fusion15FusionCallbacksIS1L_NS1R_13LinCombEltActINS1H_6thread4ReLuESI_fSI_fLNS_15FloatRoundStyleE2EEES1N_S1Q_JEEENS4_5SM1004TMEM4LOAD26SM100_TMEM_LOAD_32dp32b64xENS4_13SM90_TMA_LOADES1E_NS4_39AutoVectorizingCopyWithAssumedAlignmentILi128EEENS4_14SM90_TMA_STOREES1E_S25_S25_EEEvvEEEEvNT_6ParamsE,"a",@progbits
	.sectionflags	@""
	.align	4
.nv.constant0._ZN7cutlass13device_kernelINS_4gemm6kernel13GemmUniversalIN4cute5tupleIJiiiiEEENS1_10collective13CollectiveMmaINS1_35MainloopSm100TmaUmmaWarpSpecializedILi20ELi2ELi4ENS5_IJNS4_1CILi2EEENSA_ILi1EEESC_EEEEENS5_IJNSA_ILi256EEENSA_ILi64EEESG_EEENS_12float_e4m3_tENS5_IJlSC_lEEESI_SJ_NS4_8TiledMMAINS4_8MMA_AtomIJNS4_10MMA_TraitsINS4_25SM100_MMA_F8F6F4_2x1SM_SSEJSI_SI_fSF_SG_NS4_17integral_constantINS4_4UMMA5MajorELSQ_0EEESR_NSO_INSP_7ScaleInELSS_0EEEST_EEEEEENS4_6LayoutINS5_IJSC_SC_SC_EEENS5_IJNSA_ILi0EEESY_SY_EEEEENS5_IJNS4_10UnderscoreES11_S11_EEEEENS4_18SM100_TMA_2SM_LOADENS4_14ComposedLayoutINS4_7SwizzleILi2ELi4ELi3EEENS4_18smem_ptr_flag_bitsILi8EEENSW_INS5_IJNSA_ILi8EEESG_EEENS5_IJSG_SC_EEEEEEEvNS4_8identityES14_S1E_vS1F_EENS_8epilogue10collective18CollectiveEpilogueINS1H_23Sm100TmaWarpSpecializedILi1ELi1ELi64ELb0ELb0EEEJNS5_IJNSA_ILi128EEESG_SG_EEENS5_IJNSW_IS1M_SC_EENSW_ISG_SC_EEEEESI_SJ_SI_SJ_NS1H_6fusion15FusionCallbacksIS1L_NS1R_13LinCombEltActINS1H_6thread4ReLuESI_fSI_fLNS_15FloatRoundStyleE2EEES1N_S1Q_JEEENS4_5SM1004TMEM4LOAD26SM100_TMEM_LOAD_32dp32b64xENS4_13SM90_TMA_LOADES1E_NS4_39AutoVectorizingCopyWithAssumedAlignmentILi128EEENS4_14SM90_TMA_STOREES1E_S25_S25_EEEvvEEEEvNT_6ParamsE:
	.zero		2944


//--------------------- SYMBOLS --------------------------

	.type		.nv.reservedSmem.offset0,@object
	.size		.nv.reservedSmem.offset0,0x4
	.type		.nv.reservedSmem.cap,@object
	.size		.nv.reservedSmem.cap,0x4
	.type		__assertfail,@function
